//
// Generated by NVIDIA NVVM Compiler
//
// Compiler Build ID: CL-36424714
// Cuda compilation tools, release 13.0, V13.0.88
// Based on NVVM 20.0.0
//

.version 9.0
.target sm_100
.address_size 64

	// .globl	_Z10basic_multPfS_S_i

.visible .entry _Z10basic_multPfS_S_i(
	.param .u64 .ptr .align 1 _Z10basic_multPfS_S_i_param_0,
	.param .u64 .ptr .align 1 _Z10basic_multPfS_S_i_param_1,
	.param .u64 .ptr .align 1 _Z10basic_multPfS_S_i_param_2,
	.param .u32 _Z10basic_multPfS_S_i_param_3
)
{
	.reg .pred 	%p<11>;
	.reg .b16 	%rs<11>;
	.reg .b32 	%r<82>;
	.reg .b32 	%f<67>;
	.reg .b64 	%rd<57>;

	ld.param.u64 	%rd5, [_Z10basic_multPfS_S_i_param_0];
	ld.param.u64 	%rd6, [_Z10basic_multPfS_S_i_param_1];
	ld.param.u64 	%rd4, [_Z10basic_multPfS_S_i_param_2];
	ld.param.u32 	%r48, [_Z10basic_multPfS_S_i_param_3];
	cvta.to.global.u64 	%rd1, %rd6;
	cvta.to.global.u64 	%rd2, %rd5;
	setp.lt.s32 	%p1, %r48, 1;
	@%p1 bra 	$L__BB0_16;
	shl.b32 	%r1, %r48, 3;
	shl.b32 	%r2, %r48, 1;
	mul.lo.s32 	%r3, %r48, 3;
	shl.b32 	%r4, %r48, 2;
	mul.lo.s32 	%r5, %r48, 5;
	mul.lo.s32 	%r6, %r48, 6;
	mul.lo.s32 	%r7, %r48, 7;
	cvta.to.global.u64 	%rd3, %rd4;
	mov.b32 	%r67, 0;
$L__BB0_2:
	add.s32 	%r9, %r48, %r67;
	add.s32 	%r10, %r2, %r67;
	mov.b32 	%r68, 0;
	mov.b16 	%rs9, 0;
	add.s32 	%r14, %r5, %r67;
	add.s32 	%r15, %r3, %r67;
	add.s32 	%r16, %r4, %r67;
	add.s32 	%r17, %r6, %r67;
	add.s32 	%r18, %r7, %r67;
	mov.u16 	%rs10, %rs9;
$L__BB0_3:
	mov.u32 	%r11, %r68;
	add.s32 	%r68, %r11, 1;
	add.s16 	%rs10, %rs10, 1;
	mul.lo.s32 	%r13, %r11, %r48;
	setp.lt.u32 	%p2, %r11, 7;
	mov.f32 	%f66, 0f00000000;
	mov.b32 	%r80, 0;
	@%p2 bra 	$L__BB0_6;
	and.b32  	%r80, %r68, -8;
	neg.s32 	%r78, %r80;
	mov.f32 	%f66, 0f00000000;
	mov.u32 	%r69, %r13;
	mov.u32 	%r70, %r67;
	mov.u32 	%r71, %r18;
	mov.u32 	%r72, %r17;
	mov.u32 	%r73, %r14;
	mov.u32 	%r74, %r16;
	mov.u32 	%r75, %r15;
	mov.u32 	%r76, %r10;
	mov.u32 	%r77, %r9;
$L__BB0_5:
	.pragma "nounroll";
	mul.wide.u32 	%rd7, %r69, 4;
	add.s64 	%rd8, %rd2, %rd7;
	ld.global.f32 	%f16, [%rd8];
	mul.wide.u32 	%rd9, %r70, 4;
	add.s64 	%rd10, %rd1, %rd9;
	ld.global.f32 	%f17, [%rd10];
	fma.rn.f32 	%f18, %f16, %f17, %f66;
	ld.global.f32 	%f19, [%rd8+4];
	mul.wide.u32 	%rd11, %r77, 4;
	add.s64 	%rd12, %rd1, %rd11;
	ld.global.f32 	%f20, [%rd12];
	fma.rn.f32 	%f21, %f19, %f20, %f18;
	ld.global.f32 	%f22, [%rd8+8];
	mul.wide.u32 	%rd13, %r76, 4;
	add.s64 	%rd14, %rd1, %rd13;
	ld.global.f32 	%f23, [%rd14];
	fma.rn.f32 	%f24, %f22, %f23, %f21;
	ld.global.f32 	%f25, [%rd8+12];
	mul.wide.u32 	%rd15, %r75, 4;
	add.s64 	%rd16, %rd1, %rd15;
	ld.global.f32 	%f26, [%rd16];
	fma.rn.f32 	%f27, %f25, %f26, %f24;
	ld.global.f32 	%f28, [%rd8+16];
	mul.wide.u32 	%rd17, %r74, 4;
	add.s64 	%rd18, %rd1, %rd17;
	ld.global.f32 	%f29, [%rd18];
	fma.rn.f32 	%f30, %f28, %f29, %f27;
	ld.global.f32 	%f31, [%rd8+20];
	mul.wide.u32 	%rd19, %r73, 4;
	add.s64 	%rd20, %rd1, %rd19;
	ld.global.f32 	%f32, [%rd20];
	fma.rn.f32 	%f33, %f31, %f32, %f30;
	ld.global.f32 	%f34, [%rd8+24];
	mul.wide.u32 	%rd21, %r72, 4;
	add.s64 	%rd22, %rd1, %rd21;
	ld.global.f32 	%f35, [%rd22];
	fma.rn.f32 	%f36, %f34, %f35, %f33;
	ld.global.f32 	%f37, [%rd8+28];
	mul.wide.u32 	%rd23, %r71, 4;
	add.s64 	%rd24, %rd1, %rd23;
	ld.global.f32 	%f38, [%rd24];
	fma.rn.f32 	%f66, %f37, %f38, %f36;
	add.s32 	%r78, %r78, 8;
	add.s32 	%r77, %r77, %r1;
	add.s32 	%r76, %r76, %r1;
	add.s32 	%r75, %r75, %r1;
	add.s32 	%r74, %r74, %r1;
	add.s32 	%r73, %r73, %r1;
	add.s32 	%r72, %r72, %r1;
	add.s32 	%r71, %r71, %r1;
	add.s32 	%r70, %r70, %r1;
	add.s32 	%r69, %r69, 8;
	setp.ne.s32 	%p3, %r78, 0;
	@%p3 bra 	$L__BB0_5;
$L__BB0_6:
	and.b32  	%r52, %r68, 7;
	setp.eq.s32 	%p4, %r52, 0;
	@%p4 bra 	$L__BB0_14;
	cvt.u32.u16 	%r53, %rs10;
	and.b32  	%r42, %r53, 7;
	add.s32 	%r54, %r42, -1;
	setp.lt.u32 	%p5, %r54, 3;
	@%p5 bra 	$L__BB0_9;
	add.s32 	%r55, %r80, %r13;
	mul.wide.u32 	%rd25, %r55, 4;
	add.s64 	%rd26, %rd2, %rd25;
	ld.global.f32 	%f40, [%rd26];
	mad.lo.s32 	%r56, %r80, %r48, %r67;
	mul.wide.u32 	%rd27, %r56, 4;
	add.s64 	%rd28, %rd1, %rd27;
	ld.global.f32 	%f41, [%rd28];
	fma.rn.f32 	%f42, %f40, %f41, %f66;
	cvt.u64.u32 	%rd29, %r13;
	cvt.u64.u32 	%rd30, %r80;
	add.s64 	%rd31, %rd30, %rd29;
	shl.b64 	%rd32, %rd31, 2;
	add.s64 	%rd33, %rd2, %rd32;
	ld.global.f32 	%f43, [%rd33+4];
	add.s32 	%r57, %r56, %r48;
	mul.wide.u32 	%rd34, %r57, 4;
	add.s64 	%rd35, %rd1, %rd34;
	ld.global.f32 	%f44, [%rd35];
	fma.rn.f32 	%f45, %f43, %f44, %f42;
	ld.global.f32 	%f46, [%rd33+8];
	add.s32 	%r58, %r57, %r48;
	mul.wide.u32 	%rd36, %r58, 4;
	add.s64 	%rd37, %rd1, %rd36;
	ld.global.f32 	%f47, [%rd37];
	fma.rn.f32 	%f48, %f46, %f47, %f45;
	ld.global.f32 	%f49, [%rd33+12];
	add.s32 	%r59, %r58, %r48;
	mul.wide.u32 	%rd38, %r59, 4;
	add.s64 	%rd39, %rd1, %rd38;
	ld.global.f32 	%f50, [%rd39];
	fma.rn.f32 	%f66, %f49, %f50, %f48;
	add.s32 	%r80, %r80, 4;
$L__BB0_9:
	and.b32  	%r60, %r42, 3;
	setp.eq.s32 	%p6, %r60, 0;
	@%p6 bra 	$L__BB0_14;
	and.b16  	%rs7, %rs9, 3;
	setp.eq.s16 	%p7, %rs7, 0;
	@%p7 bra 	$L__BB0_12;
	add.s32 	%r61, %r80, %r13;
	mul.wide.u32 	%rd40, %r61, 4;
	add.s64 	%rd41, %rd2, %rd40;
	ld.global.f32 	%f52, [%rd41];
	mad.lo.s32 	%r62, %r80, %r48, %r67;
	mul.wide.u32 	%rd42, %r62, 4;
	add.s64 	%rd43, %rd1, %rd42;
	ld.global.f32 	%f53, [%rd43];
	fma.rn.f32 	%f54, %f52, %f53, %f66;
	cvt.u64.u32 	%rd44, %r13;
	cvt.u64.u32 	%rd45, %r80;
	add.s64 	%rd46, %rd45, %rd44;
	shl.b64 	%rd47, %rd46, 2;
	add.s64 	%rd48, %rd2, %rd47;
	ld.global.f32 	%f55, [%rd48+4];
	add.s32 	%r63, %r62, %r48;
	mul.wide.u32 	%rd49, %r63, 4;
	add.s64 	%rd50, %rd1, %rd49;
	ld.global.f32 	%f56, [%rd50];
	fma.rn.f32 	%f66, %f55, %f56, %f54;
	add.s32 	%r80, %r80, 2;
$L__BB0_12:
	and.b16  	%rs8, %rs9, 1;
	setp.eq.b16 	%p8, %rs8, 1;
	@%p8 bra 	$L__BB0_14;
	add.s32 	%r64, %r80, %r13;
	mul.wide.u32 	%rd51, %r64, 4;
	add.s64 	%rd52, %rd2, %rd51;
	ld.global.f32 	%f57, [%rd52];
	mad.lo.s32 	%r65, %r80, %r48, %r67;
	mul.wide.u32 	%rd53, %r65, 4;
	add.s64 	%rd54, %rd1, %rd53;
	ld.global.f32 	%f58, [%rd54];
	fma.rn.f32 	%f66, %f57, %f58, %f66;
$L__BB0_14:
	add.s32 	%r66, %r13, %r67;
	mul.wide.u32 	%rd55, %r66, 4;
	add.s64 	%rd56, %rd3, %rd55;
	st.global.f32 	[%rd56], %f66;
	setp.ne.s32 	%p9, %r68, %r48;
	add.s16 	%rs9, %rs9, 1;
	@%p9 bra 	$L__BB0_3;
	add.s32 	%r67, %r67, 1;
	setp.ne.s32 	%p10, %r67, %r48;
	@%p10 bra 	$L__BB0_2;
$L__BB0_16:
	ret;

}
	// .globl	_Z16vanilla_gpu_multPfS_S_i
.visible .entry _Z16vanilla_gpu_multPfS_S_i(
	.param .u64 .ptr .align 1 _Z16vanilla_gpu_multPfS_S_i_param_0,
	.param .u64 .ptr .align 1 _Z16vanilla_gpu_multPfS_S_i_param_1,
	.param .u64 .ptr .align 1 _Z16vanilla_gpu_multPfS_S_i_param_2,
	.param .u32 _Z16vanilla_gpu_multPfS_S_i_param_3
)
{
	.reg .pred 	%p<10>;
	.reg .b32 	%r<39>;
	.reg .b32 	%f<68>;
	.reg .b64 	%rd<67>;

	ld.param.u64 	%rd14, [_Z16vanilla_gpu_multPfS_S_i_param_0];
	ld.param.u64 	%rd15, [_Z16vanilla_gpu_multPfS_S_i_param_1];
	ld.param.u32 	%r17, [_Z16vanilla_gpu_multPfS_S_i_param_3];
	cvta.to.global.u64 	%rd1, %rd15;
	cvta.to.global.u64 	%rd2, %rd14;
	mov.u32 	%r18, %ctaid.x;
	mov.u32 	%r19, %ntid.x;
	mov.u32 	%r20, %tid.x;
	mad.lo.s32 	%r1, %r18, %r19, %r20;
	mov.u32 	%r21, %ctaid.y;
	mov.u32 	%r22, %ntid.y;
	mov.u32 	%r23, %tid.y;
	mad.lo.s32 	%r2, %r21, %r22, %r23;
	setp.lt.s32 	%p1, %r17, 1;
	mov.f32 	%f67, 0f00000000;
	@%p1 bra 	$L__BB1_12;
	mul.lo.s32 	%r3, %r17, %r2;
	and.b32  	%r4, %r17, 7;
	setp.lt.u32 	%p2, %r17, 8;
	mov.f32 	%f67, 0f00000000;
	mov.b32 	%r37, 0;
	@%p2 bra 	$L__BB1_4;
	and.b32  	%r37, %r17, 2147483640;
	neg.s32 	%r35, %r37;
	mul.wide.u32 	%rd16, %r17, 4;
	add.s64 	%rd3, %rd1, %rd16;
	mul.wide.u32 	%rd17, %r17, 8;
	add.s64 	%rd4, %rd1, %rd17;
	mul.wide.u32 	%rd18, %r17, 12;
	add.s64 	%rd5, %rd1, %rd18;
	mul.wide.u32 	%rd19, %r17, 16;
	add.s64 	%rd6, %rd1, %rd19;
	mul.wide.u32 	%rd20, %r17, 20;
	add.s64 	%rd7, %rd1, %rd20;
	mul.wide.u32 	%rd21, %r17, 24;
	add.s64 	%rd8, %rd1, %rd21;
	mul.wide.u32 	%rd22, %r17, 28;
	add.s64 	%rd9, %rd1, %rd22;
	mul.wide.u32 	%rd23, %r3, 4;
	add.s64 	%rd24, %rd23, %rd2;
	add.s64 	%rd66, %rd24, 16;
	mov.f32 	%f67, 0f00000000;
	mov.u32 	%r34, %r1;
$L__BB1_3:
	.pragma "nounroll";
	mul.wide.s32 	%rd25, %r34, 4;
	add.s64 	%rd26, %rd3, %rd25;
	add.s64 	%rd27, %rd4, %rd25;
	add.s64 	%rd28, %rd5, %rd25;
	add.s64 	%rd29, %rd6, %rd25;
	add.s64 	%rd30, %rd7, %rd25;
	add.s64 	%rd31, %rd8, %rd25;
	add.s64 	%rd32, %rd9, %rd25;
	add.s64 	%rd33, %rd1, %rd25;
	ld.global.f32 	%f17, [%rd66+-16];
	ld.global.f32 	%f18, [%rd33];
	fma.rn.f32 	%f19, %f17, %f18, %f67;
	ld.global.f32 	%f20, [%rd66+-12];
	ld.global.f32 	%f21, [%rd26];
	fma.rn.f32 	%f22, %f20, %f21, %f19;
	ld.global.f32 	%f23, [%rd66+-8];
	ld.global.f32 	%f24, [%rd27];
	fma.rn.f32 	%f25, %f23, %f24, %f22;
	ld.global.f32 	%f26, [%rd66+-4];
	ld.global.f32 	%f27, [%rd28];
	fma.rn.f32 	%f28, %f26, %f27, %f25;
	ld.global.f32 	%f29, [%rd66];
	ld.global.f32 	%f30, [%rd29];
	fma.rn.f32 	%f31, %f29, %f30, %f28;
	ld.global.f32 	%f32, [%rd66+4];
	ld.global.f32 	%f33, [%rd30];
	fma.rn.f32 	%f34, %f32, %f33, %f31;
	ld.global.f32 	%f35, [%rd66+8];
	ld.global.f32 	%f36, [%rd31];
	fma.rn.f32 	%f37, %f35, %f36, %f34;
	ld.global.f32 	%f38, [%rd66+12];
	ld.global.f32 	%f39, [%rd32];
	fma.rn.f32 	%f67, %f38, %f39, %f37;
	add.s32 	%r35, %r35, 8;
	shl.b32 	%r25, %r17, 3;
	add.s32 	%r34, %r34, %r25;
	add.s64 	%rd66, %rd66, 32;
	setp.ne.s32 	%p3, %r35, 0;
	@%p3 bra 	$L__BB1_3;
$L__BB1_4:
	setp.eq.s32 	%p4, %r4, 0;
	@%p4 bra 	$L__BB1_12;
	and.b32  	%r12, %r17, 3;
	setp.lt.u32 	%p5, %r4, 4;
	@%p5 bra 	$L__BB1_7;
	add.s32 	%r26, %r37, %r3;
	mul.wide.u32 	%rd34, %r26, 4;
	add.s64 	%rd35, %rd2, %rd34;
	ld.global.f32 	%f41, [%rd35];
	mad.lo.s32 	%r27, %r37, %r17, %r1;
	mul.wide.s32 	%rd36, %r27, 4;
	add.s64 	%rd37, %rd1, %rd36;
	ld.global.f32 	%f42, [%rd37];
	fma.rn.f32 	%f43, %f41, %f42, %f67;
	cvt.u64.u32 	%rd38, %r3;
	cvt.u64.u32 	%rd39, %r37;
	add.s64 	%rd40, %rd39, %rd38;
	shl.b64 	%rd41, %rd40, 2;
	add.s64 	%rd42, %rd2, %rd41;
	ld.global.f32 	%f44, [%rd42+4];
	mul.wide.u32 	%rd43, %r17, 4;
	add.s64 	%rd44, %rd37, %rd43;
	ld.global.f32 	%f45, [%rd44];
	fma.rn.f32 	%f46, %f44, %f45, %f43;
	ld.global.f32 	%f47, [%rd42+8];
	add.s64 	%rd45, %rd44, %rd43;
	ld.global.f32 	%f48, [%rd45];
	fma.rn.f32 	%f49, %f47, %f48, %f46;
	ld.global.f32 	%f50, [%rd42+12];
	add.s64 	%rd46, %rd45, %rd43;
	ld.global.f32 	%f51, [%rd46];
	fma.rn.f32 	%f67, %f50, %f51, %f49;
	add.s32 	%r37, %r37, 4;
$L__BB1_7:
	setp.eq.s32 	%p6, %r12, 0;
	@%p6 bra 	$L__BB1_12;
	setp.eq.s32 	%p7, %r12, 1;
	@%p7 bra 	$L__BB1_10;
	add.s32 	%r28, %r37, %r3;
	mul.wide.u32 	%rd47, %r28, 4;
	add.s64 	%rd48, %rd2, %rd47;
	ld.global.f32 	%f53, [%rd48];
	mad.lo.s32 	%r29, %r37, %r17, %r1;
	mul.wide.s32 	%rd49, %r29, 4;
	add.s64 	%rd50, %rd1, %rd49;
	ld.global.f32 	%f54, [%rd50];
	fma.rn.f32 	%f55, %f53, %f54, %f67;
	cvt.u64.u32 	%rd51, %r3;
	cvt.u64.u32 	%rd52, %r37;
	add.s64 	%rd53, %rd52, %rd51;
	shl.b64 	%rd54, %rd53, 2;
	add.s64 	%rd55, %rd2, %rd54;
	ld.global.f32 	%f56, [%rd55+4];
	mul.wide.u32 	%rd56, %r17, 4;
	add.s64 	%rd57, %rd50, %rd56;
	ld.global.f32 	%f57, [%rd57];
	fma.rn.f32 	%f67, %f56, %f57, %f55;
	add.s32 	%r37, %r37, 2;
$L__BB1_10:
	and.b32  	%r30, %r17, 1;
	setp.eq.b32 	%p8, %r30, 1;
	not.pred 	%p9, %p8;
	@%p9 bra 	$L__BB1_12;
	add.s32 	%r31, %r37, %r3;
	mul.wide.u32 	%rd58, %r31, 4;
	add.s64 	%rd59, %rd2, %rd58;
	ld.global.f32 	%f58, [%rd59];
	mad.lo.s32 	%r32, %r37, %r17, %r1;
	mul.wide.s32 	%rd60, %r32, 4;
	add.s64 	%rd61, %rd1, %rd60;
	ld.global.f32 	%f59, [%rd61];
	fma.rn.f32 	%f67, %f58, %f59, %f67;
$L__BB1_12:
	ld.param.u64 	%rd65, [_Z16vanilla_gpu_multPfS_S_i_param_2];
	cvta.to.global.u64 	%rd62, %rd65;
	mad.lo.s32 	%r33, %r17, %r2, %r1;
	mul.wide.s32 	%rd63, %r33, 4;
	add.s64 	%rd64, %rd62, %rd63;
	st.global.f32 	[%rd64], %f67;
	ret;

}


// ===== COMPILED SASS (sm_100) =====

	.target	sm_100

	.elftype	@"ET_EXEC"


//--------------------- .note.nv.tkinfo           --------------------------
	.section	.note.nv.tkinfo,"",@"SHT_NOTE"
	.sectionflags	@"SHF_NOTE_NV_TKINFO"
	.tkinfo
        /*0018*/ 	.word	0x00000002
        /*0030*/ 	.string	""
        /*0030*/ 	.string	"ptxas"
        /*0030*/ 	.string	"Cuda compilation tools, release 13.0, V13.0.88"
        /*0030*/ 	.string	"Build cuda_13.0.r13.0/compiler.36424714_0"
        /*0030*/ 	.string	"-arch sm_100 -m 64 "



//--------------------- .note.nv.cuinfo           --------------------------
	.section	.note.nv.cuinfo,"",@"SHT_NOTE"
	.sectionflags	@"SHF_NOTE_NV_CUINFO"
        /*0018*/ 	.short	0x0002
        /*001a*/ 	.short	0x0064
        /*001c*/ 	.short	0x0082
	.zero		2


//--------------------- .nv.info                  --------------------------
	.section	.nv.info,"",@"SHT_CUDA_INFO"
	.align	4


	//----- nvinfo : EIATTR_REGCOUNT
	.align		4
        /*0000*/ 	.byte	0x04, 0x2f
        /*0002*/ 	.short	(.L_1 - .L_0)
	.align		4
.L_0:
        /*0004*/ 	.word	index@(_Z10basic_multPfS_S_i)
        /*0008*/ 	.word	0x00000020


	//----- nvinfo : EIATTR_FRAME_SIZE
	.align		4
.L_1:
        /*000c*/ 	.byte	0x04, 0x11
        /*000e*/ 	.short	(.L_3 - .L_2)
	.align		4
.L_2:
        /*0010*/ 	.word	index@(_Z10basic_multPfS_S_i)
        /*0014*/ 	.word	0x00000000


	//----- nvinfo : EIATTR_REGCOUNT
	.align		4
.L_3:
        /*0018*/ 	.byte	0x04, 0x2f
        /*001a*/ 	.short	(.L_5 - .L_4)
	.align		4
.L_4:
        /*001c*/ 	.word	index@(_Z16vanilla_gpu_multPfS_S_i)
        /*0020*/ 	.word	0x0000001e


	//----- nvinfo : EIATTR_FRAME_SIZE
	.align		4
.L_5:
        /*0024*/ 	.byte	0x04, 0x11
        /*0026*/ 	.short	(.L_7 - .L_6)
	.align		4
.L_6:
        /*0028*/ 	.word	index@(_Z16vanilla_gpu_multPfS_S_i)
        /*002c*/ 	.word	0x00000000


	//----- nvinfo : EIATTR_MIN_STACK_SIZE
	.align		4
.L_7:
        /*0030*/ 	.byte	0x04, 0x12
        /*0032*/ 	.short	(.L_9 - .L_8)
	.align		4
.L_8:
        /*0034*/ 	.word	index@(_Z16vanilla_gpu_multPfS_S_i)
        /*0038*/ 	.word	0x00000000


	//----- nvinfo : EIATTR_MIN_STACK_SIZE
	.align		4
.L_9:
        /*003c*/ 	.byte	0x04, 0x12
        /*003e*/ 	.short	(.L_11 - .L_10)
	.align		4
.L_10:
        /*0040*/ 	.word	index@(_Z10basic_multPfS_S_i)
        /*0044*/ 	.word	0x00000000
.L_11:


//--------------------- .nv.compat                --------------------------
	.section	.nv.compat,"",@"SHT_CUDA_COMPAT_INFO"
	.align	4
        /*0000*/ 	.byte	0x02, 0x09, 0x00, 0x00, 0x02, 0x02, 0x01, 0x00, 0x02, 0x05, 0x05, 0x00, 0x03, 0x07, 0x01, 0x01
        /*0010*/ 	.byte	0x02, 0x03, 0x00, 0x00, 0x02, 0x06, 0x01, 0x00, 0x04, 0x0b, 0x08, 0x00, 0x09, 0x00, 0x00, 0x00
        /*0020*/ 	.byte	0x00, 0x00, 0x00, 0x00


//--------------------- .nv.info._Z16vanilla_gpu_multPfS_S_i --------------------------
	.section	.nv.info._Z16vanilla_gpu_multPfS_S_i,"",@"SHT_CUDA_INFO"
	.sectionflags	@""
	.align	4


	//----- nvinfo : EIATTR_CUDA_API_VERSION
	.align		4
        /*0000*/ 	.byte	0x04, 0x37
        /*0002*/ 	.short	(.L_13 - .L_12)
.L_12:
        /*0004*/ 	.word	0x00000082


	//----- nvinfo : EIATTR_KPARAM_INFO
	.align		4
.L_13:
        /*0008*/ 	.byte	0x04, 0x17
        /*000a*/ 	.short	(.L_15 - .L_14)
.L_14:
        /*000c*/ 	.word	0x00000000
        /*0010*/ 	.short	0x0003
        /*0012*/ 	.short	0x0018
        /*0014*/ 	.byte	0x00, 0xf0, 0x11, 0x00


	//----- nvinfo : EIATTR_KPARAM_INFO
	.align		4
.L_15:
        /*0018*/ 	.byte	0x04, 0x17
        /*001a*/ 	.short	(.L_17 - .L_16)
.L_16:
        /*001c*/ 	.word	0x00000000
        /*0020*/ 	.short	0x0002
        /*0022*/ 	.short	0x0010
        /*0024*/ 	.byte	0x00, 0xf5, 0x21, 0x00


	//----- nvinfo : EIATTR_KPARAM_INFO
	.align		4
.L_17:
        /*0028*/ 	.byte	0x04, 0x17
        /*002a*/ 	.short	(.L_19 - .L_18)
.L_18:
        /*002c*/ 	.word	0x00000000
        /*0030*/ 	.short	0x0001
        /*0032*/ 	.short	0x0008
        /*0034*/ 	.byte	0x00, 0xf5, 0x21, 0x00


	//----- nvinfo : EIATTR_KPARAM_INFO
	.align		4
.L_19:
        /*0038*/ 	.byte	0x04, 0x17
        /*003a*/ 	.short	(.L_21 - .L_20)
.L_20:
        /*003c*/ 	.word	0x00000000
        /*0040*/ 	.short	0x0000
        /*0042*/ 	.short	0x0000
        /*0044*/ 	.byte	0x00, 0xf5, 0x21, 0x00


	//----- nvinfo : EIATTR_SPARSE_MMA_MASK
	.align		4
.L_21:
        /*0048*/ 	.byte	0x03, 0x50
        /*004a*/ 	.short	0x0000


	//----- nvinfo : EIATTR_MAXREG_COUNT
	.align		4
        /*004c*/ 	.byte	0x03, 0x1b
        /*004e*/ 	.short	0x00ff


	//----- nvinfo : EIATTR_MERCURY_ISA_VERSION
	.align		4
        /*0050*/ 	.byte	0x03, 0x5f
        /*0052*/ 	.short	0x0101


	//----- nvinfo : EIATTR_VRC_CTA_INIT_COUNT
	.align		4
        /*0054*/ 	.byte	0x02, 0x4a
	.zero		1
	.zero		1


	//----- nvinfo : EIATTR_EXIT_INSTR_OFFSETS
	.align		4
        /*0058*/ 	.byte	0x04, 0x1c
        /*005a*/ 	.short	(.L_23 - .L_22)


	//   ....[0]....
.L_22:
        /*005c*/ 	.word	0x00000ab0


	//----- nvinfo : EIATTR_CBANK_PARAM_SIZE
	.align		4
.L_23:
        /*0060*/ 	.byte	0x03, 0x19
        /*0062*/ 	.short	0x001c


	//----- nvinfo : EIATTR_PARAM_CBANK
	.align		4
        /*0064*/ 	.byte	0x04, 0x0a
        /*0066*/ 	.short	(.L_25 - .L_24)
	.align		4
.L_24:
        /*0068*/ 	.word	index@(.nv.constant0._Z16vanilla_gpu_multPfS_S_i)
        /*006c*/ 	.short	0x0380
        /*006e*/ 	.short	0x001c


	//----- nvinfo : EIATTR_SW_WAR
	.align		4
.L_25:
        /*0070*/ 	.byte	0x04, 0x36
        /*0072*/ 	.short	(.L_27 - .L_26)
.L_26:
        /*0074*/ 	.word	0x00000008
.L_27:


//--------------------- .nv.info._Z10basic_multPfS_S_i --------------------------
	.section	.nv.info._Z10basic_multPfS_S_i,"",@"SHT_CUDA_INFO"
	.sectionflags	@""
	.align	4


	//----- nvinfo : EIATTR_CUDA_API_VERSION
	.align		4
        /*0000*/ 	.byte	0x04, 0x37
        /*0002*/ 	.short	(.L_29 - .L_28)
.L_28:
        /*0004*/ 	.word	0x00000082


	//----- nvinfo : EIATTR_KPARAM_INFO
	.align		4
.L_29:
        /*0008*/ 	.byte	0x04, 0x17
        /*000a*/ 	.short	(.L_31 - .L_30)
.L_30:
        /*000c*/ 	.word	0x00000000
        /*0010*/ 	.short	0x0003
        /*0012*/ 	.short	0x0018
        /*0014*/ 	.byte	0x00, 0xf0, 0x11, 0x00


	//----- nvinfo : EIATTR_KPARAM_INFO
	.align		4
.L_31:
        /*0018*/ 	.byte	0x04, 0x17
        /*001a*/ 	.short	(.L_33 - .L_32)
.L_32:
        /*001c*/ 	.word	0x00000000
        /*0020*/ 	.short	0x0002
        /*0022*/ 	.short	0x0010
        /*0024*/ 	.byte	0x00, 0xf5, 0x21, 0x00


	//----- nvinfo : EIATTR_KPARAM_INFO
	.align		4
.L_33:
        /*0028*/ 	.byte	0x04, 0x17
        /*002a*/ 	.short	(.L_35 - .L_34)
.L_34:
        /*002c*/ 	.word	0x00000000
        /*0030*/ 	.short	0x0001
        /*0032*/ 	.short	0x0008
        /*0034*/ 	.byte	0x00, 0xf5, 0x21, 0x00


	//----- nvinfo : EIATTR_KPARAM_INFO
	.align		4
.L_35:
        /*0038*/ 	.byte	0x04, 0x17
        /*003a*/ 	.short	(.L_37 - .L_36)
.L_36:
        /*003c*/ 	.word	0x00000000
        /*0040*/ 	.short	0x0000
        /*0042*/ 	.short	0x0000
        /*0044*/ 	.byte	0x00, 0xf5, 0x21, 0x00


	//----- nvinfo : EIATTR_SPARSE_MMA_MASK
	.align		4
.L_37:
        /*0048*/ 	.byte	0x03, 0x50
        /*004a*/ 	.short	0x0000


	//----- nvinfo : EIATTR_MAXREG_COUNT
	.align		4
        /*004c*/ 	.byte	0x03, 0x1b
        /*004e*/ 	.short	0x00ff


	//----- nvinfo : EIATTR_MERCURY_ISA_VERSION
	.align		4
        /*0050*/ 	.byte	0x03, 0x5f
        /*0052*/ 	.short	0x0101


	//----- nvinfo : EIATTR_VRC_CTA_INIT_COUNT
	.align		4
        /*0054*/ 	.byte	0x02, 0x4a
	.zero		1
	.zero		1


	//----- nvinfo : EIATTR_EXIT_INSTR_OFFSETS
	.align		4
        /*0058*/ 	.byte	0x04, 0x1c
        /*005a*/ 	.short	(.L_39 - .L_38)


	//   ....[0]....
.L_38:
        /*005c*/ 	.word	0x00000030


	//   ....[1]....
        /*0060*/ 	.word	0x00000a70


	//----- nvinfo : EIATTR_CBANK_PARAM_SIZE
	.align		4
.L_39:
        /*0064*/ 	.byte	0x03, 0x19
        /*0066*/ 	.short	0x001c


	//----- nvinfo : EIATTR_PARAM_CBANK
	.align		4
        /*0068*/ 	.byte	0x04, 0x0a
        /*006a*/ 	.short	(.L_41 - .L_40)
	.align		4
.L_40:
        /*006c*/ 	.word	index@(.nv.constant0._Z10basic_multPfS_S_i)
        /*0070*/ 	.short	0x0380
        /*0072*/ 	.short	0x001c


	//----- nvinfo : EIATTR_SW_WAR
	.align		4
.L_41:
        /*0074*/ 	.byte	0x04, 0x36
        /*0076*/ 	.short	(.L_43 - .L_42)
.L_42:
        /*0078*/ 	.word	0x00000008
.L_43:


//--------------------- .nv.callgraph             --------------------------
	.section	.nv.callgraph,"",@"SHT_CUDA_CALLGRAPH"
	.align	4
	.sectionentsize	8
	.align		4
        /*0000*/ 	.word	0x00000000
	.align		4
        /*0004*/ 	.word	0xffffffff
	.align		4
        /*0008*/ 	.word	0x00000000
	.align		4
        /*000c*/ 	.word	0xfffffffe
	.align		4
        /*0010*/ 	.word	0x00000000
	.align		4
        /*0014*/ 	.word	0xfffffffd
	.align		4
        /*0018*/ 	.word	0x00000000
	.align		4
        /*001c*/ 	.word	0xfffffffc


//--------------------- .text._Z16vanilla_gpu_multPfS_S_i --------------------------
	.section	.text._Z16vanilla_gpu_multPfS_S_i,"ax",@progbits
	.align	128
        .global         _Z16vanilla_gpu_multPfS_S_i
        .type           _Z16vanilla_gpu_multPfS_S_i,@function
        .size           _Z16vanilla_gpu_multPfS_S_i,(.L_x_12 - _Z16vanilla_gpu_multPfS_S_i)
        .other          _Z16vanilla_gpu_multPfS_S_i,@"STO_CUDA_ENTRY STV_DEFAULT"
_Z16vanilla_gpu_multPfS_S_i:
.text._Z16vanilla_gpu_multPfS_S_i:
[----:B------:R-:W-:Y:S01]  /*0000*/  LDC R1, c[0x0][0x37c] ;  /* 0x0000df00ff017b82 */ /* 0x000fe20000000800 */
[----:B------:R-:W0:Y:S01]  /*0010*/  S2R R3, SR_TID.X ;  /* 0x0000000000037919 */ /* 0x000e220000002100 */
[----:B------:R-:W1:Y:S06]  /*0020*/  LDCU UR18, c[0x0][0x398] ;  /* 0x00007300ff1277ac */ /* 0x000e6c0008000800 */
[----:B------:R-:W0:Y:S01]  /*0030*/  LDC R0, c[0x0][0x360] ;  /* 0x0000d800ff007b82 */ /* 0x000e220000000800 */
[----:B------:R-:W-:Y:S01]  /*0040*/  HFMA2 R12, -RZ, RZ, 0, 0 ;  /* 0x00000000ff0c7431 */ /* 0x000fe200000001ff */
[----:B------:R-:W2:Y:S01]  /*0050*/  S2R R2, SR_TID.Y ;  /* 0x0000000000027919 */ /* 0x000ea20000002200 */
[----:B------:R-:W3:Y:S05]  /*0060*/  LDCU.64 UR16, c[0x0][0x358] ;  /* 0x00006b00ff1077ac */ /* 0x000eea0008000a00 */
[----:B------:R-:W0:Y:S08]  /*0070*/  S2UR UR4, SR_CTAID.X ;  /* 0x00000000000479c3 */ /* 0x000e300000002500 */
[----:B------:R-:W2:Y:S01]  /*0080*/  S2UR UR5, SR_CTAID.Y ;  /* 0x00000000000579c3 */ /* 0x000ea20000002600 */
[----:B-1----:R-:W-:-:S07]  /*0090*/  UISETP.GE.AND UP0, UPT, UR18, 0x1, UPT ;  /* 0x000000011200788c */ /* 0x002fce000bf06270 */
[----:B------:R-:W2:Y:S01]  /*00a0*/  LDC R13, c[0x0][0x364] ;  /* 0x0000d900ff0d7b82 */ /* 0x000ea20000000800 */
[----:B0-----:R-:W-:Y:S02]  /*00b0*/  IMAD R0, R0, UR4, R3 ;  /* 0x0000000400007c24 */ /* 0x001fe4000f8e0203 */
[----:B--2---:R-:W-:Y:S01]  /*00c0*/  IMAD R13, R13, UR5, R2 ;  /* 0x000000050d0d7c24 */ /* 0x004fe2000f8e0202 */
[----:B---3--:R-:W-:Y:S06]  /*00d0*/  BRA.U !UP0, `(.L_x_0) ;  /* 0x0000000908647547 */ /* 0x008fec000b800000 */
[----:B------:R-:W-:Y:S02]  /*00e0*/  UISETP.GE.U32.AND UP1, UPT, UR18, 0x8, UPT ;  /* 0x000000081200788c */ /* 0x000fe4000bf26070 */
[----:B------:R-:W-:Y:S01]  /*00f0*/  IMAD R5, R13, UR18, RZ ;  /* 0x000000120d057c24 */ /* 0x000fe2000f8e02ff */
[----:B------:R-:W-:Y:S01]  /*0100*/  ULOP3.LUT UR19, UR18, 0x7, URZ, 0xc0, !UPT ;  /* 0x0000000712137892 */ /* 0x000fe2000f8ec0ff */
[----:B------:R-:W-:Y:S01]  /*0110*/  MOV R12, RZ ;  /* 0x000000ff000c7202 */ /* 0x000fe20000000f00 */
[----:B------:R-:W-:Y:S02]  /*0120*/  UMOV UR4, URZ ;  /* 0x000000ff00047c82 */ /* 0x000fe40008000000 */
[----:B------:R-:W-:Y:S02]  /*0130*/  UISETP.NE.AND UP0, UPT, UR19, URZ, UPT ;  /* 0x000000ff1300728c */ /* 0x000fe4000bf05270 */
[----:B------:R-:W-:Y:S09]  /*0140*/  BRA.U !UP1, `(.L_x_1) ;  /* 0x0000000509087547 */ /* 0x000ff2000b800000 */
[----:B------:R-:W0:Y:S01]  /*0150*/  LDCU.128 UR20, c[0x0][0x380] ;  /* 0x00007000ff1477ac */ /* 0x000e220008000c00 */
[----:B------:R-:W-:Y:S02]  /*0160*/  MOV R12, RZ ;  /* 0x000000ff000c7202 */ /* 0x000fe40000000f00 */
[----:B------:R-:W-:Y:S01]  /*0170*/  MOV R14, R0 ;  /* 0x00000000000e7202 */ /* 0x000fe20000000f00 */
[----:B------:R-:W-:-:S04]  /*0180*/  ULOP3.LUT UR4, UR18, 0x7ffffff8, URZ, 0xc0, !UPT ;  /* 0x7ffffff812047892 */ /* 0x000fc8000f8ec0ff */
[----:B------:R-:W-:Y:S01]  /*0190*/  UIADD3 UR5, UPT, UPT, -UR4, URZ, URZ ;  /* 0x000000ff04057290 */ /* 0x000fe2000fffe1ff */
[----:B0-----:R-:W-:Y:S01]  /*01a0*/  MOV R2, UR20 ;  /* 0x0000001400027c02 */ /* 0x001fe20008000f00 */
[----:B------:R-:W-:Y:S01]  /*01b0*/  UIMAD.WIDE.U32 UR6, UR18, 0xc, UR22 ;  /* 0x0000000c120678a5 */ /* 0x000fe2000f8e0016 */
[----:B------:R-:W-:Y:S01]  /*01c0*/  MOV R3, UR21 ;  /* 0x0000001500037c02 */ /* 0x000fe20008000f00 */
[----:B------:R-:W-:Y:S02]  /*01d0*/  UIMAD.WIDE.U32 UR8, UR18, 0x10, UR22 ;  /* 0x00000010120878a5 */ /* 0x000fe4000f8e0016 */
[----:B------:R-:W-:Y:S01]  /*01e0*/  UIMAD.WIDE.U32 UR10, UR18, 0x14, UR22 ;  /* 0x00000014120a78a5 */ /* 0x000fe2000f8e0016 */
[----:B------:R-:W-:Y:S01]  /*01f0*/  IMAD.WIDE.U32 R2, R5, 0x4, R2 ;  /* 0x0000000405027825 */ /* 0x000fe200078e0002 */
[----:B------:R-:W-:Y:S02]  /*0200*/  UIMAD.WIDE.U32 UR12, UR18, 0x18, UR22 ;  /* 0x00000018120c78a5 */ /* 0x000fe4000f8e0016 */
[----:B------:R-:W-:Y:S01]  /*0210*/  UIMAD.WIDE.U32 UR14, UR18, 0x1c, UR22 ;  /* 0x0000001c120e78a5 */ /* 0x000fe2000f8e0016 */
[----:B------:R-:W-:-:S04]  /*0220*/  IADD3 R2, P0, PT, R2, 0x10, RZ ;  /* 0x0000001002027810 */ /* 0x000fc80007f1e0ff */
[----:B------:R-:W-:-:S09]  /*0230*/  IADD3.X R3, PT, PT, RZ, R3, RZ, P0, !PT ;  /* 0x00000003ff037210 */ /* 0x000fd200007fe4ff */
.L_x_2:
[----:B------:R-:W-:Y:S01]  /*0240*/  HFMA2 R23, -RZ, RZ, 0, 2.384185791015625e-07 ;  /* 0x00000004ff177431 */ /* 0x000fe200000001ff */
[----:B------:R-:W-:Y:S01]  /*0250*/  UIMAD.WIDE.U32 UR24, UR18, 0x4, UR22 ;  /* 0x00000004121878a5 */ /* 0x000fe2000f8e0016 */
[----:B------:R-:W2:Y:S01]  /*0260*/  LDG.E R21, desc[UR16][R2.64+-0x10] ;  /* 0xfffff01002157981 */ /* 0x000ea2000c1e1900 */
[----:B------:R-:W-:Y:S01]  /*0270*/  UIMAD.WIDE.U32 UR20, UR18, 0x8, UR22 ;  /* 0x00000008121478a5 */ /* 0x000fe2000f8e0016 */
[----:B------:R-:W-:Y:S02]  /*0280*/  IMAD.MOV.U32 R11, RZ, RZ, 0x4 ;  /* 0x00000004ff0b7424 */ /* 0x000fe400078e00ff */
[----:B------:R-:W-:Y:S01]  /*0290*/  HFMA2 R7, -RZ, RZ, 0, 2.384185791015625e-07 ;  /* 0x00000004ff077431 */ /* 0x000fe200000001ff */
[----:B------:R-:W3:Y:S01]  /*02a0*/  LDG.E R19, desc[UR16][R2.64+-0xc] ;  /* 0xfffff41002137981 */ /* 0x000ee2000c1e1900 */
[----:B------:R-:W-:Y:S02]  /*02b0*/  MOV R8, UR24 ;  /* 0x0000001800087c02 */ /* 0x000fe40008000f00 */
[----:B------:R-:W-:Y:S01]  /*02c0*/  MOV R9, UR25 ;  /* 0x0000001900097c02 */ /* 0x000fe20008000f00 */
[C---:B------:R-:W-:Y:S01]  /*02d0*/  IMAD.WIDE R22, R14.reuse, R23, UR22 ;  /* 0x000000160e167e25 */ /* 0x040fe2000f8e0217 */
[----:B------:R-:W-:Y:S01]  /*02e0*/  MOV R24, UR20 ;  /* 0x0000001400187c02 */ /* 0x000fe20008000f00 */
[----:B------:R-:W4:Y:S01]  /*02f0*/  LDG.E R17, desc[UR16][R2.64+-0x8] ;  /* 0xfffff81002117981 */ /* 0x000f22000c1e1900 */
[----:B------:R-:W-:Y:S01]  /*0300*/  MOV R25, UR21 ;  /* 0x0000001500197c02 */ /* 0x000fe20008000f00 */
[----:B------:R-:W-:-:S02]  /*0310*/  IMAD.WIDE R8, R14, 0x4, R8 ;  /* 0x000000040e087825 */ /* 0x000fc400078e0208 */
[----:B------:R-:W2:Y:S02]  /*0320*/  LDG.E R22, desc[UR16][R22.64] ;  /* 0x0000001016167981 */ /* 0x000ea4000c1e1900 */
[C---:B------:R-:W-:Y:S01]  /*0330*/  IMAD.WIDE R24, R14.reuse, 0x4, R24 ;  /* 0x000000040e187825 */ /* 0x040fe200078e0218 */
[----:B------:R-:W-:Y:S01]  /*0340*/  MOV R5, 0x4 ;  /* 0x0000000400057802 */ /* 0x000fe20000000f00 */
[----:B------:R0:W3:Y:S02]  /*0350*/  LDG.E R20, desc[UR16][R8.64] ;  /* 0x0000001008147981 */ /* 0x0000e4000c1e1900 */
[C---:B------:R-:W-:Y:S02]  /*0360*/  IMAD.WIDE R10, R14.reuse, R11, UR6 ;  /* 0x000000060e0a7e25 */ /* 0x040fe4000f8e020b */
[----:B------:R-:W4:Y:S02]  /*0370*/  LDG.E R18, desc[UR16][R24.64] ;  /* 0x0000001018127981 */ /* 0x000f24000c1e1900 */
[----:B------:R-:W-:-:S04]  /*0380*/  IMAD.WIDE R4, R14, R5, UR8 ;  /* 0x000000080e047e25 */ /* 0x000fc8000f8e0205 */
[----:B------:R-:W-:Y:S01]  /*0390*/  HFMA2 R27, -RZ, RZ, 0, 2.384185791015625e-07 ;  /* 0x00000004ff1b7431 */ /* 0x000fe200000001ff */
[----:B------:R1:W5:Y:S01]  /*03a0*/  LDG.E R16, desc[UR16][R10.64] ;  /* 0x000000100a107981 */ /* 0x000362000c1e1900 */
[----:B0-----:R-:W-:-:S03]  /*03b0*/  MOV R9, 0x4 ;  /* 0x0000000400097802 */ /* 0x001fc60000000f00 */
[----:B------:R-:W5:Y:S01]  /*03c0*/  LDG.E R15, desc[UR16][R2.64+-0x4] ;  /* 0xfffffc10020f7981 */ /* 0x000f62000c1e1900 */
[----:B------:R-:W-:-:S03]  /*03d0*/  IMAD.WIDE R6, R14, R7, UR10 ;  /* 0x0000000a0e067e25 */ /* 0x000fc6000f8e0207 */
[----:B------:R0:W5:Y:S01]  /*03e0*/  LDG.E R4, desc[UR16][R4.64] ;  /* 0x0000001004047981 */ /* 0x000162000c1e1900 */
[----:B------:R-:W-:-:S03]  /*03f0*/  IMAD.WIDE R8, R14, R9, UR12 ;  /* 0x0000000c0e087e25 */ /* 0x000fc6000f8e0209 */
[----:B------:R-:W5:Y:S01]  /*0400*/  LDG.E R23, desc[UR16][R2.64] ;  /* 0x0000001002177981 */ /* 0x000f62000c1e1900 */
[----:B-1----:R-:W-:-:S03]  /*0410*/  IMAD.WIDE R10, R14, R27, UR14 ;  /* 0x0000000e0e0a7e25 */ /* 0x002fc6000f8e021b */
[----:B------:R-:W5:Y:S04]  /*0420*/  LDG.E R7, desc[UR16][R6.64] ;  /* 0x0000001006077981 */ /* 0x000f68000c1e1900 */
[----:B------:R-:W5:Y:S04]  /*0430*/  LDG.E R24, desc[UR16][R2.64+0x4] ;  /* 0x0000041002187981 */ /* 0x000f68000c1e1900 */
[----:B------:R-:W5:Y:S04]  /*0440*/  LDG.E R8, desc[UR16][R8.64] ;  /* 0x0000001008087981 */ /* 0x000f68000c1e1900 */
[----:B------:R-:W5:Y:S04]  /*0450*/  LDG.E R25, desc[UR16][R2.64+0x8] ;  /* 0x0000081002197981 */ /* 0x000f68000c1e1900 */
[----:B------:R-:W5:Y:S04]  /*0460*/  LDG.E R10, desc[UR16][R10.64] ;  /* 0x000000100a0a7981 */ /* 0x000f68000c1e1900 */
[----:B------:R1:W5:Y:S01]  /*0470*/  LDG.E R27, desc[UR16][R2.64+0xc] ;  /* 0x00000c10021b7981 */ /* 0x000362000c1e1900 */
[----:B------:R-:W-:-:S04]  /*0480*/  UIADD3 UR5, UPT, UPT, UR5, 0x8, URZ ;  /* 0x0000000805057890 */ /* 0x000fc8000fffe0ff */
[----:B------:R-:W-:Y:S01]  /*0490*/  UISETP.NE.AND UP1, UPT, UR5, URZ, UPT ;  /* 0x000000ff0500728c */ /* 0x000fe2000bf25270 */
[----:B0-----:R-:W-:Y:S02]  /*04a0*/  MOV R5, UR18 ;  /* 0x0000001200057c02 */ /* 0x001fe40008000f00 */
[----:B-1----:R-:W-:Y:S02]  /*04b0*/  IADD3 R2, P0, PT, R2, 0x20, RZ ;  /* 0x0000002002027810 */ /* 0x002fe40007f1e0ff */
[----:B------:R-:W-:Y:S02]  /*04c0*/  LEA R14, R5, R14, 0x3 ;  /* 0x0000000e050e7211 */ /* 0x000fe400078e18ff */
[----:B------:R-:W-:Y:S01]  /*04d0*/  IADD3.X R3, PT, PT, RZ, R3, RZ, P0, !PT ;  /* 0x00000003ff037210 */ /* 0x000fe200007fe4ff */
[----:B--2---:R-:W-:-:S04]  /*04e0*/  FFMA R22, R21, R22, R12 ;  /* 0x0000001615167223 */ /* 0x004fc8000000000c */
[----:B---3--:R-:W-:-:S04]  /*04f0*/  FFMA R20, R19, R20, R22 ;  /* 0x0000001413147223 */ /* 0x008fc80000000016 */
[----:B----4-:R-:W-:-:S04]  /*0500*/  FFMA R18, R17, R18, R20 ;  /* 0x0000001211127223 */ /* 0x010fc80000000014 */
[----:B-----5:R-:W-:-:S04]  /*0510*/  FFMA R16, R15, R16, R18 ;  /* 0x000000100f107223 */ /* 0x020fc80000000012 */
[----:B------:R-:W-:-:S04]  /*0520*/  FFMA R23, R23, R4, R16 ;  /* 0x0000000417177223 */ /* 0x000fc80000000010 */
[----:B------:R-:W-:-:S04]  /*0530*/  FFMA R24, R24, R7, R23 ;  /* 0x0000000718187223 */ /* 0x000fc80000000017 */
[----:B------:R-:W-:-:S04]  /*0540*/  FFMA R8, R25, R8, R24 ;  /* 0x0000000819087223 */ /* 0x000fc80000000018 */
[----:B------:R-:W-:Y:S01]  /*0550*/  FFMA R12, R27, R10, R8 ;  /* 0x0000000a1b0c7223 */ /* 0x000fe20000000008 */
[----:B------:R-:W-:Y:S06]  /*0560*/  BRA.U UP1, `(.L_x_2) ;  /* 0xfffffffd01347547 */ /* 0x000fec000b83ffff */
.L_x_1:
[----:B------:R-:W-:Y:S05]  /*0570*/  BRA.U !UP0, `(.L_x_0) ;  /* 0x00000005083c7547 */ /* 0x000fea000b800000 */
[----:B------:R-:W-:Y:S01]  /*0580*/  UISETP.GE.U32.AND UP0, UPT, UR19, 0x4, UPT ;  /* 0x000000041300788c */ /* 0x000fe2000bf06070 */
[----:B------:R-:W-:Y:S01]  /*0590*/  IMAD R2, R13, UR18, RZ ;  /* 0x000000120d027c24 */ /* 0x000fe2000f8e02ff */
[----:B------:R-:W-:-:S04]  /*05a0*/  ULOP3.LUT UR5, UR18, 0x3, URZ, 0xc0, !UPT ;  /* 0x0000000312057892 */ /* 0x000fc8000f8ec0ff */
[----:B------:R-:W-:-:S03]  /*05b0*/  UISETP.NE.AND UP1, UPT, UR5, URZ, UPT ;  /* 0x000000ff0500728c */ /* 0x000fc6000bf25270 */
[----:B------:R-:W-:Y:S08]  /*05c0*/  BRA.U !UP0, `(.L_x_3) ;  /* 0x00000001087c7547 */ /* 0x000ff0000b800000 */
[----:B------:R-:W0:Y:S01]  /*05d0*/  LDC.64 R6, c[0x0][0x388] ;  /* 0x0000e200ff067b82 */ /* 0x000e220000000a00 */
[----:B------:R-:W1:Y:S01]  /*05e0*/  LDCU.64 UR6, c[0x0][0x380] ;  /* 0x00007000ff0677ac */ /* 0x000e620008000a00 */
[----:B------:R-:W-:Y:S01]  /*05f0*/  MOV R5, UR4 ;  /* 0x0000000400057c02 */ /* 0x000fe20008000f00 */
[C---:B------:R-:W-:Y:S01]  /*0600*/  VIADD R3, R2.reuse, UR4 ;  /* 0x0000000402037c36 */ /* 0x040fe20008000000 */
[----:B------:R-:W-:Y:S02]  /*0610*/  MOV R11, UR18 ;  /* 0x00000012000b7c02 */ /* 0x000fe40008000f00 */
[----:B------:R-:W-:Y:S01]  /*0620*/  IADD3 R14, P0, PT, R2, UR4, RZ ;  /* 0x00000004020e7c10 */ /* 0x000fe2000ff1e0ff */
[----:B------:R-:W-:Y:S01]  /*0630*/  IMAD R5, R5, UR18, R0 ;  /* 0x0000001205057c24 */ /* 0x000fe2000f8e0200 */
[----:B------:R-:W2:Y:S01]  /*0640*/  LDC.64 R8, c[0x0][0x380] ;  /* 0x0000e000ff087b82 */ /* 0x000ea20000000a00 */
[----:B------:R-:W-:Y:S02]  /*0650*/  MOV R15, UR18 ;  /* 0x00000012000f7c02 */ /* 0x000fe40008000f00 */
[----:B------:R-:W-:Y:S01]  /*0660*/  MOV R17, UR18 ;  /* 0x0000001200117c02 */ /* 0x000fe20008000f00 */
[----:B0-----:R-:W-:-:S04]  /*0670*/  IMAD.WIDE R6, R5, 0x4, R6 ;  /* 0x0000000405067825 */ /* 0x001fc800078e0206 */
[----:B------:R-:W-:Y:S02]  /*0680*/  IMAD.WIDE.U32 R10, R11, 0x4, R6 ;  /* 0x000000040b0a7825 */ /* 0x000fe400078e0006 */
[----:B------:R-:W3:Y:S02]  /*0690*/  LDG.E R6, desc[UR16][R6.64] ;  /* 0x0000001006067981 */ /* 0x000ee4000c1e1900 */
[----:B--2---:R-:W-:Y:S01]  /*06a0*/  IMAD.WIDE.U32 R8, R3, 0x4, R8 ;  /* 0x0000000403087825 */ /* 0x004fe200078e0008 */
[----:B------:R-:W-:Y:S02]  /*06b0*/  IADD3.X R3, PT, PT, RZ, RZ, RZ, P0, !PT ;  /* 0x000000ffff037210 */ /* 0x000fe400007fe4ff */
[----:B-1----:R-:W-:-:S03]  /*06c0*/  LEA R4, P0, R14, UR6, 0x2 ;  /* 0x000000060e047c11 */ /* 0x002fc6000f8010ff */
[----:B------:R-:W3:Y:S01]  /*06d0*/  LDG.E R9, desc[UR16][R8.64] ;  /* 0x0000001008097981 */ /* 0x000ee2000c1e1900 */
[----:B------:R-:W-:Y:S01]  /*06e0*/  LEA.HI.X R5, R14, UR7, R3, 0x2, P0 ;  /* 0x000000070e057c11 */ /* 0x000fe200080f1403 */
[----:B------:R-:W-:Y:S02]  /*06f0*/  IMAD.WIDE.U32 R14, R15, 0x4, R10 ;  /* 0x000000040f0e7825 */ /* 0x000fe400078e000a */
[----:B------:R-:W2:Y:S04]  /*0700*/  LDG.E R3, desc[UR16][R10.64] ;  /* 0x000000100a037981 */ /* 0x000ea8000c1e1900 */
[----:B------:R-:W2:Y:S01]  /*0710*/  LDG.E R18, desc[UR16][R4.64+0x4] ;  /* 0x0000041004127981 */ /* 0x000ea2000c1e1900 */
[----:B------:R-:W-:-:S03]  /*0720*/  IMAD.WIDE.U32 R16, R17, 0x4, R14 ;  /* 0x0000000411107825 */ /* 0x000fc600078e000e */
[----:B------:R-:W4:Y:S04]  /*0730*/  LDG.E R19, desc[UR16][R14.64] ;  /* 0x000000100e137981 */ /* 0x000f28000c1e1900 */
[----:B------:R-:W4:Y:S04]  /*0740*/  LDG.E R20, desc[UR16][R4.64+0x8] ;  /* 0x0000081004147981 */ /* 0x000f28000c1e1900 */
[----:B------:R-:W5:Y:S04]  /*0750*/  LDG.E R22, desc[UR16][R4.64+0xc] ;  /* 0x00000c1004167981 */ /* 0x000f68000c1e1900 */
[----:B------:R-:W5:Y:S01]  /*0760*/  LDG.E R16, desc[UR16][R16.64] ;  /* 0x0000001010107981 */ /* 0x000f62000c1e1900 */
[----:B------:R-:W-:Y:S01]  /*0770*/  UIADD3 UR4, UPT, UPT, UR4, 0x4, URZ ;  /* 0x0000000404047890 */ /* 0x000fe2000fffe0ff */
[----:B---3--:R-:W-:-:S04]  /*0780*/  FFMA R9, R9, R6, R12 ;  /* 0x0000000609097223 */ /* 0x008fc8000000000c */
[----:B--2---:R-:W-:-:S04]  /*0790*/  FFMA R3, R18, R3, R9 ;  /* 0x0000000312037223 */ /* 0x004fc80000000009 */
[----:B----4-:R-:W-:-:S04]  /*07a0*/  FFMA R3, R20, R19, R3 ;  /* 0x0000001314037223 */ /* 0x010fc80000000003 */
[----:B-----5:R-:W-:-:S07]  /*07b0*/  FFMA R12, R22, R16, R3 ;  /* 0x00000010160c7223 */ /* 0x020fce0000000003 */
.L_x_3:
[----:B------:R-:W-:Y:S05]  /*07c0*/  BRA.U !UP1, `(.L_x_0) ;  /* 0x0000000109a87547 */ /* 0x000fea000b800000 */
[----:B------:R-:W-:Y:S01]  /*07d0*/  UISETP.NE.AND UP0, UPT, UR5, 0x1, UPT ;  /* 0x000000010500788c */ /* 0x000fe2000bf05270 */
[----:B------:R-:W-:Y:S01]  /*07e0*/  MOV R9, UR4 ;  /* 0x0000000400097c02 */ /* 0x000fe20008000f00 */
[----:B------:R-:W-:Y:S02]  /*07f0*/  ULOP3.LUT UR5, UR18, 0x1, URZ, 0xc0, !UPT ;  /* 0x0000000112057892 */ /* 0x000fe4000f8ec0ff */
[----:B------:R-:W-:Y:S02]  /*0800*/  MOV R17, UR18 ;  /* 0x0000001200117c02 */ /* 0x000fe40008000f00 */
[----:B------:R-:W-:Y:S01]  /*0810*/  UISETP.NE.U32.AND UP1, UPT, UR5, 0x1, UPT ;  /* 0x000000010500788c */ /* 0x000fe2000bf25070 */
[----:B------:R-:W-:-:S04]  /*0820*/  PLOP3.LUT P1, PT, PT, PT, UP0, 0x80, 0x8 ;  /* 0x000000000008781c */ /* 0x000fc80003f2f008 */
[----:B------:R-:W0:Y:S01]  /*0830*/  @UP0 LDCU.128 UR8, c[0x0][0x380] ;  /* 0x00007000ff0807ac */ /* 0x000e220008000c00 */
[----:B------:R-:W-:Y:S01]  /*0840*/  PLOP3.LUT P0, PT, PT, PT, UP1, 0x80, 0x8 ;  /* 0x000000000008781c */ /* 0x000fe20003f0f018 */
[----:B------:R-:W1:Y:S04]  /*0850*/  @UP0 LDCU.64 UR6, c[0x0][0x380] ;  /* 0x00007000ff0607ac */ /* 0x000e680008000a00 */
[----:B------:R-:W2:Y:S03]  /*0860*/  @!UP1 LDCU.128 UR12, c[0x0][0x380] ;  /* 0x00007000ff0c97ac */ /* 0x000ea60008000c00 */
[C---:B------:R-:W-:Y:S02]  /*0870*/  @P1 IADD3 R3, PT, PT, R2.reuse, UR4, RZ ;  /* 0x0000000402031c10 */ /* 0x040fe4000fffe0ff */
[----:B------:R-:W-:Y:S01]  /*0880*/  @P1 IADD3 R5, P2, PT, R2, UR4, RZ ;  /* 0x0000000402051c10 */ /* 0x000fe2000ff5e0ff */
[----:B------:R-:W-:-:S03]  /*0890*/  @UP0 UIADD3 UR4, UPT, UPT, UR4, 0x2, URZ ;  /* 0x0000000204040890 */ /* 0x000fc6000fffe0ff */
[----:B------:R-:W-:Y:S02]  /*08a0*/  @P1 IADD3.X R8, PT, PT, RZ, RZ, RZ, P2, !PT ;  /* 0x000000ffff081210 */ /* 0x000fe400017fe4ff */
[----:B0-----:R-:W-:Y:S01]  /*08b0*/  MOV R14, UR8 ;  /* 0x00000008000e7c02 */ /* 0x001fe20008000f00 */
[----:B------:R-:W-:Y:S01]  /*08c0*/  IMAD.U32 R6, RZ, RZ, UR10 ;  /* 0x0000000aff067e24 */ /* 0x000fe2000f8e00ff */
[----:B------:R-:W-:Y:S02]  /*08d0*/  MOV R15, UR9 ;  /* 0x00000009000f7c02 */ /* 0x000fe40008000f00 */
[----:B------:R-:W-:Y:S02]  /*08e0*/  MOV R7, UR11 ;  /* 0x0000000b00077c02 */ /* 0x000fe40008000f00 */
[----:B-1----:R-:W-:Y:S01]  /*08f0*/  @P1 LEA R4, P2, R5, UR6, 0x2 ;  /* 0x0000000605041c11 */ /* 0x002fe2000f8410ff */
[----:B------:R-:W-:-:S04]  /*0900*/  @P1 IMAD.WIDE.U32 R14, R3, 0x4, R14 ;  /* 0x00000004030e1825 */ /* 0x000fc800078e000e */
[----:B------:R-:W-:Y:S01]  /*0910*/  @P1 IMAD R3, R9, UR18, R0 ;  /* 0x0000001209031c24 */ /* 0x000fe2000f8e0200 */
[----:B------:R-:W-:-:S03]  /*0920*/  MOV R21, UR4 ;  /* 0x0000000400157c02 */ /* 0x000fc60008000f00 */
[----:B------:R-:W-:Y:S01]  /*0930*/  @P1 IMAD.WIDE R6, R3, 0x4, R6 ;  /* 0x0000000403061825 */ /* 0x000fe200078e0206 */
[----:B------:R-:W-:Y:S01]  /*0940*/  @P1 LEA.HI.X R5, R5, UR7, R8, 0x2, P2 ;  /* 0x0000000705051c11 */ /* 0x000fe200090f1408 */
[----:B------:R-:W3:Y:S01]  /*0950*/  @P1 LDG.E R3, desc[UR16][R14.64] ;  /* 0x000000100e031981 */ /* 0x000ee2000c1e1900 */
[----:B--2---:R-:W-:Y:S01]  /*0960*/  MOV R8, UR12 ;  /* 0x0000000c00087c02 */ /* 0x004fe20008000f00 */
[----:B------:R-:W-:Y:S01]  /*0970*/  @!P0 IMAD R21, R21, UR18, R0 ;  /* 0x0000001215158c24 */ /* 0x000fe2000f8e0200 */
[----:B------:R-:W-:Y:S01]  /*0980*/  MOV R9, UR13 ;  /* 0x0000000d00097c02 */ /* 0x000fe20008000f00 */
[----:B------:R-:W-:Y:S01]  /*0990*/  @P1 IMAD.WIDE.U32 R16, R17, 0x4, R6 ;  /* 0x0000000411101825 */ /* 0x000fe200078e0006 */
[----:B------:R-:W-:Y:S01]  /*09a0*/  @!P0 IADD3 R19, PT, PT, R2, UR4, RZ ;  /* 0x0000000402138c10 */ /* 0x000fe2000fffe0ff */
[----:B------:R-:W3:Y:S01]  /*09b0*/  @P1 LDG.E R6, desc[UR16][R6.64] ;  /* 0x0000001006061981 */ /* 0x000ee2000c1e1900 */
[----:B------:R-:W-:Y:S02]  /*09c0*/  MOV R10, UR14 ;  /* 0x0000000e000a7c02 */ /* 0x000fe40008000f00 */
[----:B------:R-:W-:Y:S01]  /*09d0*/  MOV R11, UR15 ;  /* 0x0000000f000b7c02 */ /* 0x000fe20008000f00 */
[----:B------:R-:W-:Y:S01]  /*09e0*/  @!P0 IMAD.WIDE.U32 R8, R19, 0x4, R8 ;  /* 0x0000000413088825 */ /* 0x000fe200078e0008 */
[----:B------:R-:W2:Y:S03]  /*09f0*/  @P1 LDG.E R16, desc[UR16][R16.64] ;  /* 0x0000001010101981 */ /* 0x000ea6000c1e1900 */
[----:B------:R-:W-:Y:S01]  /*0a00*/  @!P0 IMAD.WIDE R10, R21, 0x4, R10 ;  /* 0x00000004150a8825 */ /* 0x000fe200078e020a */
[----:B------:R-:W2:Y:S04]  /*0a10*/  @P1 LDG.E R4, desc[UR16][R4.64+0x4] ;  /* 0x0000041004041981 */ /* 0x000ea8000c1e1900 */
[----:B------:R-:W4:Y:S04]  /*0a20*/  @!P0 LDG.E R9, desc[UR16][R8.64] ;  /* 0x0000001008098981 */ /* 0x000f28000c1e1900 */
[----:B------:R-:W4:Y:S01]  /*0a30*/  @!P0 LDG.E R10, desc[UR16][R10.64] ;  /* 0x000000100a0a8981 */ /* 0x000f22000c1e1900 */
[----:B---3--:R-:W-:-:S04]  /*0a40*/  @P1 FFMA R3, R3, R6, R12 ;  /* 0x0000000603031223 */ /* 0x008fc8000000000c */
[----:B--2---:R-:W-:-:S04]  /*0a50*/  @P1 FFMA R12, R4, R16, R3 ;  /* 0x00000010040c1223 */ /* 0x004fc80000000003 */
[----:B----4-:R-:W-:-:S07]  /*0a60*/  @!P0 FFMA R12, R9, R10, R12 ;  /* 0x0000000a090c8223 */ /* 0x010fce000000000c */
.L_x_0:
[----:B------:R-:W0:Y:S01]  /*0a70*/  LDC.64 R2, c[0x0][0x390] ;  /* 0x0000e400ff027b82 */ /* 0x000e220000000a00 */
[----:B------:R-:W-:-:S04]  /*0a80*/  IMAD R13, R13, UR18, R0 ;  /* 0x000000120d0d7c24 */ /* 0x000fc8000f8e0200 */
[----:B0-----:R-:W-:-:S05]  /*0a90*/  IMAD.WIDE R2, R13, 0x4, R2 ;  /* 0x000000040d027825 */ /* 0x001fca00078e0202 */
[----:B------:R-:W-:Y:S01]  /*0aa0*/  STG.E desc[UR16][R2.64], R12 ;  /* 0x0000000c02007986 */ /* 0x000fe2000c101910 */
[----:B------:R-:W-:Y:S05]  /*0ab0*/  EXIT ;  /* 0x000000000000794d */ /* 0x000fea0003800000 */
.L_x_4:
[----:B------:R-:W-:-:S00]  /*0ac0*/  BRA `(.L_x_4) ;  /* 0xfffffffc00fc7947 */ /* 0x000fc0000383ffff */
[----:B------:R-:W-:-:S00]  /*0ad0*/  NOP ;  /* 0x0000000000007918 */ /* 0x000fc00000000000 */
        /* <DEDUP_REMOVED lines=10> */
.L_x_12:


//--------------------- .text._Z10basic_multPfS_S_i --------------------------
	.section	.text._Z10basic_multPfS_S_i,"ax",@progbits
	.align	128
        .global         _Z10basic_multPfS_S_i
        .type           _Z10basic_multPfS_S_i,@function
        .size           _Z10basic_multPfS_S_i,(.L_x_13 - _Z10basic_multPfS_S_i)
        .other          _Z10basic_multPfS_S_i,@"STO_CUDA_ENTRY STV_DEFAULT"
_Z10basic_multPfS_S_i:
.text._Z10basic_multPfS_S_i:
[----:B------:R-:W-:Y:S08]  /*0000*/  LDC R1, c[0x0][0x37c] ;  /* 0x0000df00ff017b82 */ /* 0x000ff00000000800 */
[----:B------:R-:W0:Y:S02]  /*0010*/  LDC R0, c[0x0][0x398] ;  /* 0x0000e600ff007b82 */ /* 0x000e240000000800 */
[----:B0-----:R-:W-:-:S13]  /*0020*/  ISETP.GE.AND P0, PT, R0, 0x1, PT ;  /* 0x000000010000780c */ /* 0x001fda0003f06270 */
[----:B------:R-:W-:Y:S05]  /*0030*/  @!P0 EXIT ;  /* 0x000000000000894d */ /* 0x000fea0003800000 */
[----:B------:R-:W0:Y:S01]  /*0040*/  LDCU.64 UR10, c[0x0][0x358] ;  /* 0x00006b00ff0a77ac */ /* 0x000e220008000a00 */
[----:B------:R-:W-:-:S05]  /*0050*/  UMOV UR4, URZ ;  /* 0x000000ff00047c82 */ /* 0x000fca0008000000 */
.L_x_10:
[----:B-1----:R-:W1:Y:S01]  /*0060*/  LDCU UR7, c[0x0][0x398] ;  /* 0x00007300ff0777ac */ /* 0x002e620008000800 */
[----:B------:R-:W-:Y:S02]  /*0070*/  PRMT R0, RZ, 0x7610, R0 ;  /* 0x00007610ff007816 */ /* 0x000fe40000000000 */
[----:B------:R-:W-:Y:S01]  /*0080*/  PRMT R4, RZ, 0x7610, R4 ;  /* 0x00007610ff047816 */ /* 0x000fe20000000004 */
[----:B------:R-:W-:Y:S01]  /*0090*/  UMOV UR5, URZ ;  /* 0x000000ff00057c82 */ /* 0x000fe20008000000 */
[----:B-1----:R-:W-:Y:S02]  /*00a0*/  UIMAD UR12, UR7, 0x3, UR4 ;  /* 0x00000003070c78a4 */ /* 0x002fe4000f8e0204 */
[----:B------:R-:W-:Y:S02]  /*00b0*/  ULEA UR13, UR7, UR4, 0x2 ;  /* 0x00000004070d7291 */ /* 0x000fe4000f8e10ff */
[----:B------:R-:W-:Y:S02]  /*00c0*/  UIMAD UR14, UR7, 0x6, UR4 ;  /* 0x00000006070e78a4 */ /* 0x000fe4000f8e0204 */
[----:B------:R-:W-:-:S12]  /*00d0*/  UIMAD UR7, UR7, 0x7, UR4 ;  /* 0x00000007070778a4 */ /* 0x000fd8000f8e0204 */
.L_x_9:
[----:B-1----:R-:W1:Y:S01]  /*00e0*/  LDC R2, c[0x0][0x398] ;  /* 0x0000e600ff027b82 */ /* 0x002e620000000800 */
[----:B------:R-:W-:Y:S01]  /*00f0*/  UISETP.GE.U32.AND UP1, UPT, UR5, 0x7, UPT ;  /* 0x000000070500788c */ /* 0x000fe2000bf26070 */
[----:B------:R-:W-:Y:S01]  /*0100*/  HFMA2 R18, -RZ, RZ, 0, 0 ;  /* 0x00000000ff127431 */ /* 0x000fe200000001ff */
[----:B------:R-:W-:Y:S01]  /*0110*/  UIADD3 UR6, UPT, UPT, UR5, 0x1, URZ ;  /* 0x0000000105067890 */ /* 0x000fe2000fffe0ff */
[----:B------:R-:W-:Y:S02]  /*0120*/  IADD3 R4, PT, PT, R4, 0x1, RZ ;  /* 0x0000000104047810 */ /* 0x000fe40007ffe0ff */
[----:B------:R-:W-:-:S03]  /*0130*/  MOV R6, RZ ;  /* 0x000000ff00067202 */ /* 0x000fc60000000f00 */
[C---:B-1----:R-:W-:Y:S01]  /*0140*/  ISETP.NE.AND P0, PT, R2.reuse, UR6, PT ;  /* 0x0000000602007c0c */ /* 0x042fe2000bf05270 */
[----:B------:R-:W-:Y:S01]  /*0150*/  IMAD R3, R2, UR5, RZ ;  /* 0x0000000502037c24 */ /* 0x000fe2000f8e02ff */
[----:B------:R-:W-:Y:S02]  /*0160*/  UMOV UR5, UR6 ;  /* 0x0000000600057c82 */ /* 0x000fe40008000000 */
[----:B------:R-:W-:Y:S01]  /*0170*/  ULOP3.LUT UP0, URZ, UR5, 0x7, URZ, 0xc0, !UPT ;  /* 0x0000000705ff7892 */ /* 0x000fe2000f80c0ff */
[----:B------:R-:W-:Y:S10]  /*0180*/  BRA.U !UP1, `(.L_x_5) ;  /* 0x0000000509007547 */ /* 0x000ff4000b800000 */
[----:B------:R-:W1:Y:S01]  /*0190*/  LDCU UR6, c[0x0][0x398] ;  /* 0x00007300ff0677ac */ /* 0x000e620008000800 */
[----:B------:R-:W-:Y:S01]  /*01a0*/  MOV R18, RZ ;  /* 0x000000ff00127202 */ /* 0x000fe20000000f00 */
[----:B------:R-:W-:Y:S01]  /*01b0*/  IMAD.MOV.U32 R8, RZ, RZ, R3 ;  /* 0x000000ffff087224 */ /* 0x000fe200078e0003 */
[----:B------:R-:W-:Y:S01]  /*01c0*/  MOV R9, UR4 ;  /* 0x0000000400097c02 */ /* 0x000fe20008000f00 */
[----:B------:R-:W-:Y:S01]  /*01d0*/  ULOP3.LUT UR8, UR5, 0xfffffff8, URZ, 0xc0, !UPT ;  /* 0xfffffff805087892 */ /* 0x000fe2000f8ec0ff */
[----:B------:R-:W-:Y:S01]  /*01e0*/  MOV R11, UR7 ;  /* 0x00000007000b7c02 */ /* 0x000fe20008000f00 */
[----:B------:R-:W-:Y:S01]  /*01f0*/  IMAD.U32 R27, RZ, RZ, UR13 ;  /* 0x0000000dff1b7e24 */ /* 0x000fe2000f8e00ff */
[----:B------:R-:W-:Y:S01]  /*0200*/  MOV R29, UR14 ;  /* 0x0000000e001d7c02 */ /* 0x000fe20008000f00 */
[----:B------:R-:W-:Y:S01]  /*0210*/  UIADD3 UR9, UPT, UPT, -UR8, URZ, URZ ;  /* 0x000000ff08097290 */ /* 0x000fe2000fffe1ff */
[----:B------:R-:W-:Y:S02]  /*0220*/  MOV R10, UR12 ;  /* 0x0000000c000a7c02 */ /* 0x000fe40008000f00 */
[----:B------:R-:W-:Y:S01]  /*0230*/  MOV R6, UR8 ;  /* 0x0000000800067c02 */ /* 0x000fe20008000f00 */
[----:B-1----:R-:W-:-:S02]  /*0240*/  UIADD3 UR15, UPT, UPT, UR4, UR6, URZ ;  /* 0x00000006040f7290 */ /* 0x002fc4000fffe0ff */
[----:B------:R-:W-:Y:S02]  /*0250*/  UIMAD UR16, UR6, 0x5, UR4 ;  /* 0x00000005061078a4 */ /* 0x000fe4000f8e0204 */
[----:B------:R-:W-:Y:S02]  /*0260*/  ULEA UR6, UR6, UR4, 0x1 ;  /* 0x0000000406067291 */ /* 0x000fe4000f8e08ff */
[----:B------:R-:W-:Y:S02]  /*0270*/  MOV R7, UR15 ;  /* 0x0000000f00077c02 */ /* 0x000fe40008000f00 */
[----:B------:R-:W-:Y:S02]  /*0280*/  MOV R25, UR16 ;  /* 0x0000001000197c02 */ /* 0x000fe40008000f00 */
[----:B------:R-:W-:-:S07]  /*0290*/  IMAD.U32 R5, RZ, RZ, UR6 ;  /* 0x00000006ff057e24 */ /* 0x000fce000f8e00ff */
.L_x_6:
[----:B------:R-:W1:Y:S08]  /*02a0*/  LDC.64 R14, c[0x0][0x388] ;  /* 0x0000e200ff0e7b82 */ /* 0x000e700000000a00 */
[----:B------:R-:W2:Y:S01]  /*02b0*/  LDC.64 R12, c[0x0][0x380] ;  /* 0x0000e000ff0c7b82 */ /* 0x000ea20000000a00 */
[----:B-1----:R-:W-:-:S06]  /*02c0*/  IMAD.WIDE.U32 R20, R9, 0x4, R14 ;  /* 0x0000000409147825 */ /* 0x002fcc00078e000e */
[----:B0-----:R-:W3:Y:S01]  /*02d0*/  LDG.E R20, desc[UR10][R20.64] ;  /* 0x0000000a14147981 */ /* 0x001ee2000c1e1900 */
[----:B--2---:R-:W-:-:S05]  /*02e0*/  IMAD.WIDE.U32 R12, R8, 0x4, R12 ;  /* 0x00000004080c7825 */ /* 0x004fca00078e000c */
[----:B------:R-:W3:Y:S01]  /*02f0*/  LDG.E R19, desc[UR10][R12.64] ;  /* 0x0000000a0c137981 */ /* 0x000ee2000c1e1900 */
[----:B------:R-:W-:-:S03]  /*0300*/  IMAD.WIDE.U32 R22, R7, 0x4, R14 ;  /* 0x0000000407167825 */ /* 0x000fc600078e000e */
[----:B------:R-:W2:Y:S01]  /*0310*/  LDG.E R24, desc[UR10][R12.64+0x8] ;  /* 0x0000080a0c187981 */ /* 0x000ea2000c1e1900 */
[----:B------:R-:W-:-:S03]  /*0320*/  IMAD.WIDE.U32 R16, R5, 0x4, R14 ;  /* 0x0000000405107825 */ /* 0x000fc600078e000e */
[----:B------:R-:W4:Y:S04]  /*0330*/  LDG.E R22, desc[UR10][R22.64] ;  /* 0x0000000a16167981 */ /* 0x000f28000c1e1900 */
[----:B------:R0:W2:Y:S04]  /*0340*/  LDG.E R28, desc[UR10][R16.64] ;  /* 0x0000000a101c7981 */ /* 0x0000a8000c1e1900 */
[----:B------:R-:W5:Y:S01]  /*0350*/  LDG.E R26, desc[UR10][R12.64+0xc] ;  /* 0x00000c0a0c1a7981 */ /* 0x000f62000c1e1900 */
[----:B---3--:R-:W-:-:S03]  /*0360*/  FFMA R21, R19, R20, R18 ;  /* 0x0000001413157223 */ /* 0x008fc60000000012 */
[----:B------:R-:W4:Y:S01]  /*0370*/  LDG.E R20, desc[UR10][R12.64+0x4] ;  /* 0x0000040a0c147981 */ /* 0x000f22000c1e1900 */
[----:B------:R-:W-:-:S06]  /*0380*/  IMAD.WIDE.U32 R18, R10, 0x4, R14 ;  /* 0x000000040a127825 */ /* 0x000fcc00078e000e */
[----:B------:R-:W5:Y:S01]  /*0390*/  LDG.E R18, desc[UR10][R18.64] ;  /* 0x0000000a12127981 */ /* 0x000f62000c1e1900 */
[----:B0-----:R-:W-:-:S03]  /*03a0*/  IMAD.WIDE.U32 R16, R27, 0x4, R14 ;  /* 0x000000041b107825 */ /* 0x001fc600078e000e */
[----:B------:R-:W3:Y:S01]  /*03b0*/  LDG.E R19, desc[UR10][R12.64+0x18] ;  /* 0x0000180a0c137981 */ /* 0x000ee2000c1e1900 */
[----:B----4-:R-:W-:-:S04]  /*03c0*/  FFMA R21, R20, R22, R21 ;  /* 0x0000001614157223 */ /* 0x010fc80000000015 */
[----:B--2---:R-:W-:Y:S01]  /*03d0*/  FFMA R23, R24, R28, R21 ;  /* 0x0000001c18177223 */ /* 0x004fe20000000015 */
[----:B------:R-:W-:Y:S01]  /*03e0*/  IMAD.WIDE.U32 R20, R25, 0x4, R14 ;  /* 0x0000000419147825 */ /* 0x000fe200078e000e */
[----:B------:R-:W2:Y:S03]  /*03f0*/  LDG.E R24, desc[UR10][R16.64] ;  /* 0x0000000a10187981 */ /* 0x000ea6000c1e1900 */
[----:B-----5:R-:W-:Y:S01]  /*0400*/  FFMA R26, R26, R18, R23 ;  /* 0x000000121a1a7223 */ /* 0x020fe20000000017 */
[----:B------:R-:W2:Y:S01]  /*0410*/  LDG.E R28, desc[UR10][R12.64+0x10] ;  /* 0x0000100a0c1c7981 */ /* 0x000ea2000c1e1900 */
[----:B------:R-:W-:-:S03]  /*0420*/  IMAD.WIDE.U32 R22, R29, 0x4, R14 ;  /* 0x000000041d167825 */ /* 0x000fc600078e000e */
[----:B------:R-:W4:Y:S01]  /*0430*/  LDG.E R21, desc[UR10][R20.64] ;  /* 0x0000000a14157981 */ /* 0x000f22000c1e1900 */
[----:B------:R-:W-:-:S03]  /*0440*/  IMAD.WIDE.U32 R14, R11, 0x4, R14 ;  /* 0x000000040b0e7825 */ /* 0x000fc600078e000e */
[----:B------:R-:W4:Y:S04]  /*0450*/  LDG.E R18, desc[UR10][R12.64+0x14] ;  /* 0x0000140a0c127981 */ /* 0x000f28000c1e1900 */
[----:B------:R-:W3:Y:S04]  /*0460*/  LDG.E R22, desc[UR10][R22.64] ;  /* 0x0000000a16167981 */ /* 0x000ee8000c1e1900 */
[----:B------:R-:W5:Y:S04]  /*0470*/  LDG.E R14, desc[UR10][R14.64] ;  /* 0x0000000a0e0e7981 */ /* 0x000f68000c1e1900 */
[----:B------:R-:W5:Y:S01]  /*0480*/  LDG.E R16, desc[UR10][R12.64+0x1c] ;  /* 0x00001c0a0c107981 */ /* 0x000f62000c1e1900 */
[----:B------:R-:W-:-:S04]  /*0490*/  UIADD3 UR9, UPT, UPT, UR9, 0x8, URZ ;  /* 0x0000000809097890 */ /* 0x000fc8000fffe0ff */
[----:B------:R-:W-:Y:S01]  /*04a0*/  UISETP.NE.AND UP1, UPT, UR9, URZ, UPT ;  /* 0x000000ff0900728c */ /* 0x000fe2000bf25270 */
[C---:B------:R-:W-:Y:S01]  /*04b0*/  LEA R7, R2.reuse, R7, 0x3 ;  /* 0x0000000702077211 */ /* 0x040fe200078e18ff */
[C---:B------:R-:W-:Y:S01]  /*04c0*/  IMAD R27, R2.reuse, 0x8, R27 ;  /* 0x00000008021b7824 */ /* 0x040fe200078e021b */
[----:B------:R-:W-:Y:S01]  /*04d0*/  LEA R5, R2, R5, 0x3 ;  /* 0x0000000502057211 */ /* 0x000fe200078e18ff */
[----:B------:R-:W-:Y:S01]  /*04e0*/  VIADD R8, R8, 0x8 ;  /* 0x0000000808087836 */ /* 0x000fe20000000000 */
[C---:B------:R-:W-:Y:S02]  /*04f0*/  LEA R10, R2.reuse, R10, 0x3 ;  /* 0x0000000a020a7211 */ /* 0x040fe400078e18ff */
[C---:B------:R-:W-:Y:S02]  /*0500*/  LEA R25, R2.reuse, R25, 0x3 ;  /* 0x0000001902197211 */ /* 0x040fe400078e18ff */
[C---:B------:R-:W-:Y:S02]  /*0510*/  LEA R29, R2.reuse, R29, 0x3 ;  /* 0x0000001d021d7211 */ /* 0x040fe400078e18ff */
[----:B------:R-:W-:-:S02]  /*0520*/  LEA R11, R2, R11, 0x3 ;  /* 0x0000000b020b7211 */ /* 0x000fc400078e18ff */
[----:B------:R-:W-:Y:S01]  /*0530*/  LEA R9, R2, R9, 0x3 ;  /* 0x0000000902097211 */ /* 0x000fe200078e18ff */
[----:B--2---:R-:W-:-:S04]  /*0540*/  FFMA R17, R28, R24, R26 ;  /* 0x000000181c117223 */ /* 0x004fc8000000001a */
[----:B----4-:R-:W-:-:S04]  /*0550*/  FFMA R17, R18, R21, R17 ;  /* 0x0000001512117223 */ /* 0x010fc80000000011 */
[----:B---3--:R-:W-:-:S04]  /*0560*/  FFMA R17, R19, R22, R17 ;  /* 0x0000001613117223 */ /* 0x008fc80000000011 */
[----:B-----5:R-:W-:Y:S01]  /*0570*/  FFMA R18, R16, R14, R17 ;  /* 0x0000000e10127223 */ /* 0x020fe20000000011 */
[----:B------:R-:W-:Y:S06]  /*0580*/  BRA.U UP1, `(.L_x_6) ;  /* 0xfffffffd01447547 */ /* 0x000fec000b83ffff */
.L_x_5:
[----:B------:R-:W-:Y:S05]  /*0590*/  BRA.U !UP0, `(.L_x_7) ;  /* 0x0000000508107547 */ /* 0x000fea000b800000 */
[----:B------:R-:W-:-:S04]  /*05a0*/  LOP3.LUT R7, R4, 0x7, RZ, 0xc0, !PT ;  /* 0x0000000704077812 */ /* 0x000fc800078ec0ff */
[C---:B------:R-:W-:Y:S02]  /*05b0*/  IADD3 R5, PT, PT, R7.reuse, -0x1, RZ ;  /* 0xffffffff07057810 */ /* 0x040fe40007ffe0ff */
[----:B------:R-:W-:Y:S02]  /*05c0*/  LOP3.LUT P1, RZ, R7, 0x3, RZ, 0xc0, !PT ;  /* 0x0000000307ff7812 */ /* 0x000fe4000782c0ff */
[----:B------:R-:W-:-:S13]  /*05d0*/  ISETP.GE.U32.AND P2, PT, R5, 0x3, PT ;  /* 0x000000030500780c */ /* 0x000fda0003f46070 */
[----:B------:R-:W-:Y:S05]  /*05e0*/  @!P2 BRA `(.L_x_8) ;  /* 0x000000000078a947 */ /* 0x000fea0003800000 */
[----:B------:R-:W1:Y:S01]  /*05f0*/  LDC.64 R10, c[0x0][0x388] ;  /* 0x0000e200ff0a7b82 */ /* 0x000e620000000a00 */
[----:B------:R-:W-:Y:S01]  /*0600*/  IMAD R15, R6, R2, UR4 ;  /* 0x00000004060f7e24 */ /* 0x000fe2000f8e0202 */
[CC--:B------:R-:W-:Y:S02]  /*0610*/  IADD3 R5, PT, PT, R3.reuse, R6.reuse, RZ ;  /* 0x0000000603057210 */ /* 0x0c0fe40007ffe0ff */
[----:B------:R-:W-:Y:S02]  /*0620*/  IADD3 R16, P2, PT, R3, R6, RZ ;  /* 0x0000000603107210 */ /* 0x000fe40007f5e0ff */
[----:B------:R-:W-:Y:S02]  /*0630*/  IADD3 R7, PT, PT, R15, R2, RZ ;  /* 0x000000020f077210 */ /* 0x000fe40007ffe0ff */
[----:B------:R-:W2:Y:S01]  /*0640*/  LDC.64 R20, c[0x0][0x380] ;  /* 0x0000e000ff147b82 */ /* 0x000ea20000000a00 */
[----:B------:R-:W-:-:S07]  /*0650*/  IADD3.X R17, PT, PT, RZ, RZ, RZ, P2, !PT ;  /* 0x000000ffff117210 */ /* 0x000fce00017fe4ff */
[----:B------:R-:W3:Y:S01]  /*0660*/  LDC.64 R8, c[0x0][0x380] ;  /* 0x0000e000ff087b82 */ /* 0x000ee20000000a00 */
[----:B-1----:R-:W-:-:S04]  /*0670*/  IMAD.WIDE.U32 R14, R15, 0x4, R10 ;  /* 0x000000040f0e7825 */ /* 0x002fc800078e000a */
[----:B------:R-:W-:Y:S02]  /*0680*/  IMAD.WIDE.U32 R12, R7, 0x4, R10 ;  /* 0x00000004070c7825 */ /* 0x000fe400078e000a */
[----:B0-----:R-:W4:Y:S02]  /*0690*/  LDG.E R14, desc[UR10][R14.64] ;  /* 0x0000000a0e0e7981 */ /* 0x001f24000c1e1900 */
[----:B--2---:R-:W-:Y:S02]  /*06a0*/  IMAD.WIDE.U32 R20, R5, 0x4, R20 ;  /* 0x0000000405147825 */ /* 0x004fe400078e0014 */
[----:B------:R-:W2:Y:S02]  /*06b0*/  LDG.E R12, desc[UR10][R12.64] ;  /* 0x0000000a0c0c7981 */ /* 0x000ea4000c1e1900 */
[----:B------:R-:W-:Y:S02]  /*06c0*/  IMAD.IADD R7, R7, 0x1, R2 ;  /* 0x0000000107077824 */ /* 0x000fe400078e0202 */
[----:B------:R-:W4:Y:S01]  /*06d0*/  LDG.E R5, desc[UR10][R20.64] ;  /* 0x0000000a14057981 */ /* 0x000f22000c1e1900 */
[----:B---3--:R-:W-:-:S02]  /*06e0*/  LEA R8, P2, R16, R8, 0x2 ;  /* 0x0000000810087211 */ /* 0x008fc400078410ff */
[C---:B------:R-:W-:Y:S02]  /*06f0*/  IADD3 R19, PT, PT, R7.reuse, R2, RZ ;  /* 0x0000000207137210 */ /* 0x040fe40007ffe0ff */
[----:B------:R-:W-:Y:S01]  /*0700*/  LEA.HI.X R9, R16, R9, R17, 0x2, P2 ;  /* 0x0000000910097211 */ /* 0x000fe200010f1411 */
[----:B------:R-:W-:-:S04]  /*0710*/  IMAD.WIDE.U32 R16, R7, 0x4, R10 ;  /* 0x0000000407107825 */ /* 0x000fc800078e000a */
[----:B------:R-:W2:Y:S01]  /*0720*/  LDG.E R22, desc[UR10][R8.64+0x4] ;  /* 0x0000040a08167981 */ /* 0x000ea2000c1e1900 */
[----:B------:R-:W-:-:S03]  /*0730*/  IMAD.WIDE.U32 R10, R19, 0x4, R10 ;  /* 0x00000004130a7825 */ /* 0x000fc600078e000a */
[----:B------:R-:W3:Y:S04]  /*0740*/  LDG.E R16, desc[UR10][R16.64] ;  /* 0x0000000a10107981 */ /* 0x000ee8000c1e1900 */
[----:B------:R-:W3:Y:S04]  /*0750*/  LDG.E R24, desc[UR10][R8.64+0x8] ;  /* 0x0000080a08187981 */ /* 0x000ee8000c1e1900 */
[----:B------:R-:W5:Y:S04]  /*0760*/  LDG.E R10, desc[UR10][R10.64] ;  /* 0x0000000a0a0a7981 */ /* 0x000f68000c1e1900 */
[----:B------:R-:W5:Y:S01]  /*0770*/  LDG.E R20, desc[UR10][R8.64+0xc] ;  /* 0x00000c0a08147981 */ /* 0x000f62000c1e1900 */
[----:B------:R-:W-:Y:S01]  /*0780*/  IADD3 R6, PT, PT, R6, 0x4, RZ ;  /* 0x0000000406067810 */ /* 0x000fe20007ffe0ff */
[----:B----4-:R-:W-:-:S04]  /*0790*/  FFMA R5, R5, R14, R18 ;  /* 0x0000000e05057223 */ /* 0x010fc80000000012 */
[----:B--2---:R-:W-:-:S04]  /*07a0*/  FFMA R5, R22, R12, R5 ;  /* 0x0000000c16057223 */ /* 0x004fc80000000005 */
[----:B---3--:R-:W-:-:S04]  /*07b0*/  FFMA R5, R24, R16, R5 ;  /* 0x0000001018057223 */ /* 0x008fc80000000005 */
[----:B-----5:R-:W-:-:S07]  /*07c0*/  FFMA R18, R20, R10, R5 ;  /* 0x0000000a14127223 */ /* 0x020fce0000000005 */
.L_x_8:
[----:B------:R-:W-:Y:S05]  /*07d0*/  @!P1 BRA `(.L_x_7) ;  /* 0x0000000000809947 */ /* 0x000fea0003800000 */
[C---:B------:R-:W-:Y:S01]  /*07e0*/  LOP3.LUT P2, RZ, R0.reuse, 0x3, RZ, 0xc0, !PT ;  /* 0x0000000300ff7812 */ /* 0x040fe2000784c0ff */
[----:B------:R-:W1:Y:S01]  /*07f0*/  LDC.64 R14, c[0x0][0x388] ;  /* 0x0000e200ff0e7b82 */ /* 0x000e620000000a00 */
[----:B------:R-:W-:-:S04]  /*0800*/  LOP3.LUT R7, R0, 0x1, RZ, 0xc0, !PT ;  /* 0x0000000100077812 */ /* 0x000fc800078ec0ff */
[----:B------:R-:W-:-:S03]  /*0810*/  ISETP.NE.U32.AND P1, PT, R7, 0x1, PT ;  /* 0x000000010700780c */ /* 0x000fc60003f25070 */
[----:B------:R-:W2:Y:S04]  /*0820*/  LDC.64 R20, c[0x0][0x380] ;  /* 0x0000e000ff147b82 */ /* 0x000ea80000000a00 */
[C---:B------:R-:W-:Y:S01]  /*0830*/  @P2 IMAD R7, R6.reuse, R2, UR4 ;  /* 0x0000000406072e24 */ /* 0x040fe2000f8e0202 */
[CC--:B------:R-:W-:Y:S02]  /*0840*/  @P2 IADD3 R5, PT, PT, R3.reuse, R6.reuse, RZ ;  /* 0x0000000603052210 */ /* 0x0c0fe40007ffe0ff */
[----:B------:R-:W-:Y:S01]  /*0850*/  @P2 IADD3 R19, P3, PT, R3, R6, RZ ;  /* 0x0000000603132210 */ /* 0x000fe20007f7e0ff */
[----:B------:R-:W3:Y:S01]  /*0860*/  @P2 LDC.64 R12, c[0x0][0x380] ;  /* 0x0000e000ff0c2b82 */ /* 0x000ee20000000a00 */
[----:B------:R-:W-:Y:S02]  /*0870*/  @P2 IADD3 R6, PT, PT, R6, 0x2, RZ ;  /* 0x0000000206062810 */ /* 0x000fe40007ffe0ff */
[----:B------:R-:W-:-:S05]  /*0880*/  @P2 IADD3.X R22, PT, PT, RZ, RZ, RZ, P3, !PT ;  /* 0x000000ffff162210 */ /* 0x000fca0001ffe4ff */
[----:B------:R-:W4:Y:S01]  /*0890*/  LDC.64 R8, c[0x0][0x380] ;  /* 0x0000e000ff087b82 */ /* 0x000f220000000a00 */
[----:B-1----:R-:W-:-:S04]  /*08a0*/  @P2 IMAD.WIDE.U32 R16, R7, 0x4, R14 ;  /* 0x0000000407102825 */ /* 0x002fc800078e000e */
[----:B------:R-:W-:Y:S02]  /*08b0*/  @P2 IMAD.IADD R7, R7, 0x1, R2 ;  /* 0x0000000107072824 */ /* 0x000fe400078e0202 */
[----:B0-----:R-:W5:Y:S01]  /*08c0*/  @P2 LDG.E R16, desc[UR10][R16.64] ;  /* 0x0000000a10102981 */ /* 0x001f62000c1e1900 */
[----:B------:R-:W0:Y:S01]  /*08d0*/  LDC.64 R10, c[0x0][0x388] ;  /* 0x0000e200ff0a7b82 */ /* 0x000e220000000a00 */
[----:B--2---:R-:W-:Y:S01]  /*08e0*/  @P2 IMAD.WIDE.U32 R20, R5, 0x4, R20 ;  /* 0x0000000405142825 */ /* 0x004fe200078e0014 */
[----:B------:R-:W-:-:S03]  /*08f0*/  @P1 IADD3 R5, PT, PT, R3, R6, RZ ;  /* 0x0000000603051210 */ /* 0x000fc60007ffe0ff */
[----:B------:R-:W-:Y:S02]  /*0900*/  @P2 IMAD.WIDE.U32 R14, R7, 0x4, R14 ;  /* 0x00000004070e2825 */ /* 0x000fe400078e000e */
[----:B------:R-:W5:Y:S01]  /*0910*/  @P2 LDG.E R21, desc[UR10][R20.64] ;  /* 0x0000000a14152981 */ /* 0x000f62000c1e1900 */
[C---:B---3--:R-:W-:Y:S01]  /*0920*/  @P2 LEA R12, P3, R19.reuse, R12, 0x2 ;  /* 0x0000000c130c2211 */ /* 0x048fe200078610ff */
[----:B------:R-:W-:Y:S02]  /*0930*/  @P1 IMAD R7, R6, R2, UR4 ;  /* 0x0000000406071e24 */ /* 0x000fe4000f8e0202 */
[----:B------:R-:W2:Y:S01]  /*0940*/  @P2 LDG.E R14, desc[UR10][R14.64] ;  /* 0x0000000a0e0e2981 */ /* 0x000ea2000c1e1900 */
[----:B------:R-:W-:Y:S01]  /*0950*/  @P2 LEA.HI.X R13, R19, R13, R22, 0x2, P3 ;  /* 0x0000000d130d2211 */ /* 0x000fe200018f1416 */
[----:B----4-:R-:W-:-:S04]  /*0960*/  @P1 IMAD.WIDE.U32 R8, R5, 0x4, R8 ;  /* 0x0000000405081825 */ /* 0x010fc800078e0008 */
[----:B------:R-:W2:Y:S04]  /*0970*/  @P2 LDG.E R12, desc[UR10][R12.64+0x4] ;  /* 0x0000040a0c0c2981 */ /* 0x000ea8000c1e1900 */
[----:B------:R-:W3:Y:S01]  /*0980*/  @P1 LDG.E R9, desc[UR10][R8.64] ;  /* 0x0000000a08091981 */ /* 0x000ee2000c1e1900 */
[----:B0-----:R-:W-:-:S06]  /*0990*/  @P1 IMAD.WIDE.U32 R10, R7, 0x4, R10 ;  /* 0x00000004070a1825 */ /* 0x001fcc00078e000a */
[----:B------:R-:W3:Y:S01]  /*09a0*/  @P1 LDG.E R10, desc[UR10][R10.64] ;  /* 0x0000000a0a0a1981 */ /* 0x000ee2000c1e1900 */
[----:B-----5:R-:W-:-:S04]  /*09b0*/  @P2 FFMA R21, R21, R16, R18 ;  /* 0x0000001015152223 */ /* 0x020fc80000000012 */
[----:B--2---:R-:W-:-:S04]  /*09c0*/  @P2 FFMA R18, R12, R14, R21 ;  /* 0x0000000e0c122223 */ /* 0x004fc80000000015 */
[----:B---3--:R-:W-:-:S07]  /*09d0*/  @P1 FFMA R18, R9, R10, R18 ;  /* 0x0000000a09121223 */ /* 0x008fce0000000012 */
.L_x_7:
[----:B------:R-:W1:Y:S01]  /*09e0*/  LDC.64 R6, c[0x0][0x390] ;  /* 0x0000e400ff067b82 */ /* 0x000e620000000a00 */
[----:B------:R-:W-:Y:S02]  /*09f0*/  IADD3 R3, PT, PT, R3, UR4, RZ ;  /* 0x0000000403037c10 */ /* 0x000fe4000fffe0ff */
[----:B------:R-:W-:-:S03]  /*0a00*/  IADD3 R0, PT, PT, R0, 0x1, RZ ;  /* 0x0000000100007810 */ /* 0x000fc60007ffe0ff */
[----:B-1----:R-:W-:-:S05]  /*0a10*/  IMAD.WIDE.U32 R6, R3, 0x4, R6 ;  /* 0x0000000403067825 */ /* 0x002fca00078e0006 */
[----:B0-----:R1:W-:Y:S01]  /*0a20*/  STG.E desc[UR10][R6.64], R18 ;  /* 0x0000001206007986 */ /* 0x0013e2000c10190a */
[----:B------:R-:W-:Y:S05]  /*0a30*/  @P0 BRA `(.L_x_9) ;  /* 0xfffffff400a80947 */ /* 0x000fea000383ffff */
[----:B------:R-:W-:-:S06]  /*0a40*/  UIADD3 UR4, UPT, UPT, UR4, 0x1, URZ ;  /* 0x0000000104047890 */ /* 0x000fcc000fffe0ff */
[----:B------:R-:W-:-:S13]  /*0a50*/  ISETP.NE.AND P0, PT, R2, UR4, PT ;  /* 0x0000000402007c0c */ /* 0x000fda000bf05270 */
[----:B------:R-:W-:Y:S05]  /*0a60*/  @P0 BRA `(.L_x_10) ;  /* 0xfffffff4007c0947 */ /* 0x000fea000383ffff */
[----:B------:R-:W-:Y:S05]  /*0a70*/  EXIT ;  /* 0x000000000000794d */ /* 0x000fea0003800000 */
.L_x_11:
        /* <DEDUP_REMOVED lines=16> */
.L_x_13:


//--------------------- .nv.shared.reserved.0     --------------------------
	.section	.nv.shared.reserved.0,"aw",@nobits
	.weak		__nv_reservedSMEM_offset_0_alias
	.size		__nv_reservedSMEM_offset_0_alias, 0, 64
	.other		__nv_reservedSMEM_offset_0_alias,@"STO_CUDA_RESERVED_SHARED STV_DEFAULT"
__nv_reservedSMEM_offset_0_alias:
	.zero		0
	.zero		64


//--------------------- .nv.constant0._Z16vanilla_gpu_multPfS_S_i --------------------------
	.section	.nv.constant0._Z16vanilla_gpu_multPfS_S_i,"a",@progbits
	.sectionflags	@""
	.align	4
.nv.constant0._Z16vanilla_gpu_multPfS_S_i:
	.zero		924


//--------------------- .nv.constant0._Z10basic_multPfS_S_i --------------------------
	.section	.nv.constant0._Z10basic_multPfS_S_i,"a",@progbits
	.sectionflags	@""
	.align	4
.nv.constant0._Z10basic_multPfS_S_i:
	.zero		924


//--------------------- SYMBOLS --------------------------

	.type		.nv.reservedSmem.offset0,@object
	.size		.nv.reservedSmem.offset0,0x4
